	.headerflags	@"EF_CUDA_TEXMODE_UNIFIED EF_CUDA_64BIT_ADDRESS EF_CUDA_ACCELERATORS EF_CUDA_SM90 EF_CUDA_VIRTUAL_SM(EF_CUDA_SM90)"
	.elftype	@"ET_EXEC"


//--------------------- .nv.info                  --------------------------
	.section	.nv.info,"",@"SHT_CUDA_INFO"
	.align	4


	//----- nvinfo : EIATTR_REGCOUNT
	.align		4
        /*0000*/ 	.byte	0x04, 0x2f
        /*0002*/ 	.short	(.L_1 - .L_0)
	.align		4
.L_0:
        /*0004*/ 	.word	index@(triton_poi_fused_avg_pool2d_convolution_52)
        /*0008*/ 	.word	0x00000068


	//----- nvinfo : EIATTR_MIN_STACK_SIZE
	.align		4
.L_1:
        /*000c*/ 	.byte	0x04, 0x12
        /*000e*/ 	.short	(.L_3 - .L_2)
	.align		4
.L_2:
        /*0010*/ 	.word	index@(triton_poi_fused_avg_pool2d_convolution_52)
        /*0014*/ 	.word	0x00000000


	//----- nvinfo : EIATTR_FRAME_SIZE
	.align		4
.L_3:
        /*0018*/ 	.byte	0x04, 0x11
        /*001a*/ 	.short	(.L_5 - .L_4)
	.align		4
.L_4:
        /*001c*/ 	.word	index@(triton_poi_fused_avg_pool2d_convolution_52)
        /*0020*/ 	.word	0x00000000


	//----- nvinfo : EIATTR_MIN_STACK_SIZE
	.align		4
.L_5:
        /*0024*/ 	.byte	0x04, 0x12
        /*0026*/ 	.short	(.L_7 - .L_6)
	.align		4
.L_6:
        /*0028*/ 	.word	index@(triton_poi_fused_avg_pool2d_convolution_52)
        /*002c*/ 	.word	0x00000000
.L_7:


//--------------------- .nv.info.triton_poi_fused_avg_pool2d_convolution_52 --------------------------
	.section	.nv.info.triton_poi_fused_avg_pool2d_convolution_52,"",@"SHT_CUDA_INFO"
	.sectionflags	@""
	.align	4


	//----- nvinfo : EIATTR_CUDA_API_VERSION
	.align		4
        /*0000*/ 	.byte	0x04, 0x37
        /*0002*/ 	.short	(.L_9 - .L_8)
.L_8:
        /*0004*/ 	.word	0x0000007c


	//----- nvinfo : EIATTR_KPARAM_INFO
	.align		4
.L_9:
        /*0008*/ 	.byte	0x04, 0x17
        /*000a*/ 	.short	(.L_11 - .L_10)
.L_10:
        /*000c*/ 	.word	0x00000000
        /*0010*/ 	.short	0x0006
        /*0012*/ 	.short	0x002c
        /*0014*/ 	.byte	0x00, 0xf0, 0x11, 0x00


	//----- nvinfo : EIATTR_KPARAM_INFO
	.align		4
.L_11:
        /*0018*/ 	.byte	0x04, 0x17
        /*001a*/ 	.short	(.L_13 - .L_12)
.L_12:
        /*001c*/ 	.word	0x00000000
        /*0020*/ 	.short	0x0005
        /*0022*/ 	.short	0x0028
        /*0024*/ 	.byte	0x00, 0xf0, 0x11, 0x00


	//----- nvinfo : EIATTR_KPARAM_INFO
	.align		4
.L_13:
        /*0028*/ 	.byte	0x04, 0x17
        /*002a*/ 	.short	(.L_15 - .L_14)
.L_14:
        /*002c*/ 	.word	0x00000000
        /*0030*/ 	.short	0x0004
        /*0032*/ 	.short	0x0020
        /*0034*/ 	.byte	0x00, 0xf4, 0x21, 0x00


	//----- nvinfo : EIATTR_KPARAM_INFO
	.align		4
.L_15:
        /*0038*/ 	.byte	0x04, 0x17
        /*003a*/ 	.short	(.L_17 - .L_16)
.L_16:
        /*003c*/ 	.word	0x00000000
        /*0040*/ 	.short	0x0003
        /*0042*/ 	.short	0x0018
        /*0044*/ 	.byte	0x00, 0xf4, 0x21, 0x00


	//----- nvinfo : EIATTR_KPARAM_INFO
	.align		4
.L_17:
        /*0048*/ 	.byte	0x04, 0x17
        /*004a*/ 	.short	(.L_19 - .L_18)
.L_18:
        /*004c*/ 	.word	0x00000000
        /*0050*/ 	.short	0x0002
        /*0052*/ 	.short	0x0010
        /*0054*/ 	.byte	0x00, 0xf4, 0x21, 0x00


	//----- nvinfo : EIATTR_KPARAM_INFO
	.align		4
.L_19:
        /*0058*/ 	.byte	0x04, 0x17
        /*005a*/ 	.short	(.L_21 - .L_20)
.L_20:
        /*005c*/ 	.word	0x00000000
        /*0060*/ 	.short	0x0001
        /*0062*/ 	.short	0x0008
        /*0064*/ 	.byte	0x00, 0xf4, 0x21, 0x00


	//----- nvinfo : EIATTR_KPARAM_INFO
	.align		4
.L_21:
        /*0068*/ 	.byte	0x04, 0x17
        /*006a*/ 	.short	(.L_23 - .L_22)
.L_22:
        /*006c*/ 	.word	0x00000000
        /*0070*/ 	.short	0x0000
        /*0072*/ 	.short	0x0000
        /*0074*/ 	.byte	0x00, 0xf4, 0x21, 0x00


	//----- nvinfo : EIATTR_SPARSE_MMA_MASK
	.align		4
.L_23:
        /*0078*/ 	.byte	0x03, 0x50
        /*007a*/ 	.short	0x0000


	//----- nvinfo : EIATTR_MAXREG_COUNT
	.align		4
        /*007c*/ 	.byte	0x03, 0x1b
        /*007e*/ 	.short	0x00ff


	//----- nvinfo : EIATTR_EXIT_INSTR_OFFSETS
	.align		4
        /*0080*/ 	.byte	0x04, 0x1c
        /*0082*/ 	.short	(.L_25 - .L_24)


	//   ....[0]....
.L_24:
        /*0084*/ 	.word	0x00003c10


	//   ....[1]....
        /*0088*/ 	.word	0x00003c50


	//----- nvinfo : EIATTR_REQNTID
	.align		4
.L_25:
        /*008c*/ 	.byte	0x04, 0x10
        /*008e*/ 	.short	(.L_27 - .L_26)
.L_26:
        /*0090*/ 	.word	0x00000100
        /*0094*/ 	.word	0x00000001
        /*0098*/ 	.word	0x00000001


	//----- nvinfo : EIATTR_CBANK_PARAM_SIZE
	.align		4
.L_27:
        /*009c*/ 	.byte	0x03, 0x19
        /*009e*/ 	.short	0x0030


	//----- nvinfo : EIATTR_PARAM_CBANK
	.align		4
        /*00a0*/ 	.byte	0x04, 0x0a
        /*00a2*/ 	.short	(.L_29 - .L_28)
	.align		4
.L_28:
        /*00a4*/ 	.word	index@(.nv.constant0.triton_poi_fused_avg_pool2d_convolution_52)
        /*00a8*/ 	.short	0x0210
        /*00aa*/ 	.short	0x0030


	//----- nvinfo : EIATTR_SW_WAR
	.align		4
.L_29:
        /*00ac*/ 	.byte	0x04, 0x36
        /*00ae*/ 	.short	(.L_31 - .L_30)
.L_30:
        /*00b0*/ 	.word	0x00000008
.L_31:


//--------------------- .nv.callgraph             --------------------------
	.section	.nv.callgraph,"",@"SHT_CUDA_CALLGRAPH"
	.align	4
	.sectionentsize	8
	.align		4
        /*0000*/ 	.word	0x00000000
	.align		4
        /*0004*/ 	.word	0xffffffff
	.align		4
        /*0008*/ 	.word	0x00000000
	.align		4
        /*000c*/ 	.word	0xfffffffe
	.align		4
        /*0010*/ 	.word	0x00000000
	.align		4
        /*0014*/ 	.word	0xfffffffd
	.align		4
        /*0018*/ 	.word	0x00000000
	.align		4
        /*001c*/ 	.word	0xfffffffc


//--------------------- .text.triton_poi_fused_avg_pool2d_convolution_52 --------------------------
	.section	.text.triton_poi_fused_avg_pool2d_convolution_52,"ax",@progbits
	.sectionflags	@"SHF_BARRIERS=1"
	.align	128
        .global         triton_poi_fused_avg_pool2d_convolution_52
        .type           triton_poi_fused_avg_pool2d_convolution_52,@function
        .size           triton_poi_fused_avg_pool2d_convolution_52,(.L_x_1 - triton_poi_fused_avg_pool2d_convolution_52)
        .other          triton_poi_fused_avg_pool2d_convolution_52,@"STO_CUDA_ENTRY STV_DEFAULT"
triton_poi_fused_avg_pool2d_convolution_52:
.text.triton_poi_fused_avg_pool2d_convolution_52:
[----:B------:R-:W0:Y:S01]  /*0000*/  LDC R1, c[0x0][0x28] ;  /* 0x00000a00ff017b82 */ /* 0x000e220000000800 */
[----:B------:R-:W1:Y:S01]  /*0010*/  S2R R0, SR_CTAID.X ;  /* 0x0000000000007919 */ /* 0x000e620000002500 */
[----:B------:R-:W-:Y:S01]  /*0020*/  IMAD.MOV.U32 R52, RZ, RZ, RZ ;  /* 0x000000ffff347224 */ /* 0x000fe200078e00ff */
[----:B------:R-:W-:Y:S02]  /*0030*/  CS2R R26, SRZ ;  /* 0x00000000001a7805 */ /* 0x000fe4000001ff00 */
[----:B------:R-:W-:Y:S01]  /*0040*/  CS2R R20, SRZ ;  /* 0x0000000000147805 */ /* 0x000fe2000001ff00 */
[----:B------:R-:W2:Y:S01]  /*0050*/  S2R R32, SR_TID.X ;  /* 0x0000000000207919 */ /* 0x000ea20000002100 */
[----:B------:R-:W-:Y:S01]  /*0060*/  CS2R R22, SRZ ;  /* 0x0000000000167805 */ /* 0x000fe2000001ff00 */
[----:B------:R-:W-:Y:S01]  /*0070*/  ULDC.64 UR6, c[0x0][0x208] ;  /* 0x0000820000067ab9 */ /* 0x000fe20000000a00 */
[----:B------:R-:W-:Y:S01]  /*0080*/  HFMA2.MMA R44, -RZ, RZ, 0, 0 ;  /* 0x00000000ff2c7435 */ /* 0x000fe200000001ff */
[----:B------:R-:W3:Y:S01]  /*0090*/  S2R R28, SR_CTAID.Y ;  /* 0x00000000001c7919 */ /* 0x000ee20000002600 */
[----:B------:R-:W-:Y:S01]  /*00a0*/  IMAD.MOV.U32 R25, RZ, RZ, RZ ;  /* 0x000000ffff197224 */ /* 0x000fe200078e00ff */
[----:B------:R-:W-:Y:S01]  /*00b0*/  CS2R R60, SRZ ;  /* 0x00000000003c7805 */ /* 0x000fe2000001ff00 */
[----:B------:R-:W-:-:S02]  /*00c0*/  IMAD.MOV.U32 R62, RZ, RZ, RZ ;  /* 0x000000ffff3e7224 */ /* 0x000fc400078e00ff */
[----:B-1----:R-:W-:Y:S01]  /*00d0*/  IMAD.SHL.U32 R31, R0, 0x40, RZ ;  /* 0x00000040001f7824 */ /* 0x002fe200078e00ff */
[----:B------:R-:W-:Y:S01]  /*00e0*/  SHF.R.S32.HI R13, RZ, 0x19, R0 ;  /* 0x00000019ff0d7819 */ /* 0x000fe20000011400 */
[----:B--2---:R-:W-:-:S03]  /*00f0*/  IMAD.SHL.U32 R0, R32, 0x4, RZ ;  /* 0x0000000420007824 */ /* 0x004fc600078e00ff */
[----:B------:R-:W-:Y:S02]  /*0100*/  SGXT R13, R13, 0x1 ;  /* 0x000000010d0d781a */ /* 0x000fe40000000200 */
[----:B------:R-:W-:Y:S01]  /*0110*/  SHF.R.U32.HI R36, RZ, 0x4, R32 ;  /* 0x00000004ff247819 */ /* 0x000fe20000011620 */
[----:B---3--:R-:W-:Y:S01]  /*0120*/  IMAD.SHL.U32 R33, R28, 0x40, RZ ;  /* 0x000000401c217824 */ /* 0x008fe200078e00ff */
[----:B------:R-:W-:Y:S02]  /*0130*/  LOP3.LUT R40, R31, 0x3c, R0, 0xf8, !PT ;  /* 0x0000003c1f287812 */ /* 0x000fe400078ef800 */
[----:B------:R-:W-:Y:S02]  /*0140*/  SGXT.U32 R36, R36, 0x4 ;  /* 0x000000042424781a */ /* 0x000fe40000000000 */
[----:B------:R-:W-:Y:S01]  /*0150*/  LEA.HI R34, R13, R40, RZ, 0x3 ;  /* 0x000000280d227211 */ /* 0x000fe200078f18ff */
[C---:B------:R-:W-:Y:S01]  /*0160*/  VIADD R42, R40.reuse, 0xfffffff8 ;  /* 0xfffffff8282a7836 */ /* 0x040fe20000000000 */
[----:B------:R-:W-:-:S02]  /*0170*/  LOP3.LUT R24, R40, 0x2, RZ, 0xfc, !PT ;  /* 0x0000000228187812 */ /* 0x000fc400078efcff */
[----:B------:R-:W-:Y:S02]  /*0180*/  LOP3.LUT R3, R34, 0xfffffff8, RZ, 0xc0, !PT ;  /* 0xfffffff822037812 */ /* 0x000fe400078ec0ff */
[----:B------:R-:W-:Y:S02]  /*0190*/  LEA.HI R4, R13, R24, RZ, 0x3 ;  /* 0x000000180d047211 */ /* 0x000fe400078f18ff */
[----:B------:R-:W-:Y:S02]  /*01a0*/  IADD3 R30, R40, -R3, RZ ;  /* 0x80000003281e7210 */ /* 0x000fe40007ffe0ff */
[----:B------:R-:W-:Y:S02]  /*01b0*/  LOP3.LUT R29, R4, 0xfffffff8, RZ, 0xc0, !PT ;  /* 0xfffffff8041d7812 */ /* 0x000fe400078ec0ff */
[C---:B------:R-:W-:Y:S01]  /*01c0*/  ISETP.GT.AND P3, PT, R30.reuse, -0x1, PT ;  /* 0xffffffff1e00780c */ /* 0x040fe20003f64270 */
[----:B------:R-:W-:Y:S01]  /*01d0*/  VIADD R2, R30, 0x1 ;  /* 0x000000011e027836 */ /* 0x000fe20000000000 */
[----:B------:R-:W-:Y:S01]  /*01e0*/  IADD3 R6, R40, -0x9, RZ ;  /* 0xfffffff728067810 */ /* 0x000fe20007ffe0ff */
[----:B------:R-:W-:Y:S01]  /*01f0*/  IMAD.IADD R29, R24, 0x1, -R29 ;  /* 0x00000001181d7824 */ /* 0x000fe200078e0a1d */
[----:B------:R-:W-:-:S02]  /*0200*/  LOP3.LUT R35, R33, 0x20, R36, 0xfe, !PT ;  /* 0x0000002021237812 */ /* 0x000fc400078efe24 */
[----:B------:R-:W-:Y:S02]  /*0210*/  ISETP.LT.AND P2, PT, R2, 0x8, P3 ;  /* 0x000000080200780c */ /* 0x000fe40001f41270 */
[----:B------:R-:W1:Y:S01]  /*0220*/  LDC.64 R2, c[0x0][0x210] ;  /* 0x00008400ff027b82 */ /* 0x000e620000000a00 */
[----:B------:R-:W-:Y:S01]  /*0230*/  LOP3.LUT R43, R33, R36, RZ, 0xfc, !PT ;  /* 0x00000024212b7212 */ /* 0x000fe200078efcff */
[--C-:B------:R-:W-:Y:S01]  /*0240*/  IMAD R49, R35, 0x40, R6.reuse ;  /* 0x0000004023317824 */ /* 0x100fe200078e0206 */
[----:B------:R-:W-:Y:S02]  /*0250*/  LOP3.LUT R39, R33, 0x10, R36, 0xfe, !PT ;  /* 0x0000001021277812 */ /* 0x000fe400078efe24 */
[----:B------:R-:W-:Y:S02]  /*0260*/  LOP3.LUT R37, R33, 0x30, R36, 0xfe, !PT ;  /* 0x0000003021257812 */ /* 0x000fe400078efe24 */
[----:B------:R-:W-:Y:S01]  /*0270*/  ISETP.GE.U32.AND P5, PT, R42, 0x38, PT ;  /* 0x000000382a00780c */ /* 0x000fe20003fa6070 */
[----:B------:R-:W-:Y:S01]  /*0280*/  IMAD R51, R39, 0x40, R6 ;  /* 0x0000004027337824 */ /* 0x000fe200078e0206 */
[----:B------:R-:W-:-:S02]  /*0290*/  LEA R57, R43, R6, 0x6 ;  /* 0x000000062b397211 */ /* 0x000fc400078e30ff */
[----:B------:R-:W-:Y:S01]  /*02a0*/  LEA R47, R37, R6, 0x6 ;  /* 0x00000006252f7211 */ /* 0x000fe200078e30ff */
[----:B------:R-:W-:Y:S01]  /*02b0*/  VIADD R7, R51, 0x2 ;  /* 0x0000000233077836 */ /* 0x000fe20000000000 */
[----:B------:R-:W-:Y:S01]  /*02c0*/  ISETP.GT.AND P4, PT, R29, RZ, !P5 ;  /* 0x000000ff1d00720c */ /* 0x000fe20006f84270 */
[----:B------:R-:W-:Y:S01]  /*02d0*/  VIADD R5, R57, 0x2 ;  /* 0x0000000239057836 */ /* 0x000fe20000000000 */
[----:B------:R-:W-:Y:S01]  /*02e0*/  IADD3 R9, R49, 0x2, RZ ;  /* 0x0000000231097810 */ /* 0x000fe20007ffe0ff */
[----:B------:R-:W-:Y:S01]  /*02f0*/  VIADD R11, R47, 0x2 ;  /* 0x000000022f0b7836 */ /* 0x000fe20000000000 */
[----:B------:R-:W-:Y:S01]  /*0300*/  ISETP.LT.U32.AND P0, PT, R42, 0x38, P2 ;  /* 0x000000382a00780c */ /* 0x000fe20001701070 */
[----:B-1----:R-:W-:-:S04]  /*0310*/  IMAD.WIDE R4, R5, 0x4, R2 ;  /* 0x0000000405047825 */ /* 0x002fc800078e0202 */
[----:B------:R-:W-:-:S04]  /*0320*/  IMAD.WIDE R6, R7, 0x4, R2 ;  /* 0x0000000407067825 */ /* 0x000fc800078e0202 */
[----:B------:R-:W2:Y:S01]  /*0330*/  @P4 LDG.E.EL R52, desc[UR6][R4.64] ;  /* 0x0000000604344981 */ /* 0x000ea2000c2e1900 */
[----:B------:R-:W-:-:S03]  /*0340*/  IMAD.WIDE R8, R9, 0x4, R2 ;  /* 0x0000000409087825 */ /* 0x000fc600078e0202 */
[----:B------:R-:W3:Y:S01]  /*0350*/  @P4 LDG.E.EL R26, desc[UR6][R6.64] ;  /* 0x00000006061a4981 */ /* 0x000ee2000c2e1900 */
[----:B------:R-:W-:-:S03]  /*0360*/  IMAD.WIDE R10, R11, 0x4, R2 ;  /* 0x000000040b0a7825 */ /* 0x000fc600078e0202 */
[----:B------:R-:W4:Y:S04]  /*0370*/  @P4 LDG.E.EL R21, desc[UR6][R8.64] ;  /* 0x0000000608154981 */ /* 0x000f28000c2e1900 */
[----:B------:R-:W5:Y:S04]  /*0380*/  @P4 LDG.E.EL R22, desc[UR6][R10.64] ;  /* 0x000000060a164981 */ /* 0x000f68000c2e1900 */
[----:B------:R-:W5:Y:S04]  /*0390*/  @P0 LDG.E.EL R44, desc[UR6][R4.64] ;  /* 0x00000006042c0981 */ /* 0x000f68000c2e1900 */
[----:B------:R1:W5:Y:S04]  /*03a0*/  @P0 LDG.E.EL R25, desc[UR6][R6.64] ;  /* 0x0000000606190981 */ /* 0x000368000c2e1900 */
[----:B------:R1:W5:Y:S04]  /*03b0*/  @P0 LDG.E.EL R60, desc[UR6][R8.64] ;  /* 0x00000006083c0981 */ /* 0x000368000c2e1900 */
[----:B------:R1:W5:Y:S01]  /*03c0*/  @P0 LDG.E.EL R62, desc[UR6][R10.64] ;  /* 0x000000060a3e0981 */ /* 0x000362000c2e1900 */
[----:B------:R-:W-:-:S02]  /*03d0*/  LOP3.LUT R48, R40, 0x1, RZ, 0xfc, !PT ;  /* 0x0000000128307812 */ /* 0x000fc400078efcff */
[----:B------:R-:W-:Y:S02]  /*03e0*/  LOP3.LUT R82, R40, 0x3, RZ, 0xfc, !PT ;  /* 0x0000000328527812 */ /* 0x000fe400078efcff */
[C---:B------:R-:W-:Y:S02]  /*03f0*/  LEA.HI R12, R13.reuse, R48, RZ, 0x3 ;  /* 0x000000300d0c7211 */ /* 0x040fe400078f18ff */
[----:B------:R-:W-:Y:S02]  /*0400*/  LEA.HI R13, R13, R82, RZ, 0x3 ;  /* 0x000000520d0d7211 */ /* 0x000fe400078f18ff */
[----:B------:R-:W-:Y:S02]  /*0410*/  LOP3.LUT R41, R12, 0xfffffff8, RZ, 0xc0, !PT ;  /* 0xfffffff80c297812 */ /* 0x000fe400078ec0ff */
[----:B------:R-:W-:Y:S02]  /*0420*/  LOP3.LUT R13, R13, 0xfffffff8, RZ, 0xc0, !PT ;  /* 0xfffffff80d0d7812 */ /* 0x000fe400078ec0ff */
[----:B------:R-:W-:-:S03]  /*0430*/  IADD3 R41, R48, -R41, RZ ;  /* 0x8000002930297210 */ /* 0x000fc60007ffe0ff */
[----:B------:R-:W-:-:S05]  /*0440*/  IMAD.IADD R38, R82, 0x1, -R13 ;  /* 0x0000000152267824 */ /* 0x000fca00078e0a0d */
[----:B------:R-:W-:Y:S01]  /*0450*/  ISETP.GT.AND P1, PT, R38, RZ, !P5 ;  /* 0x000000ff2600720c */ /* 0x000fe20006f24270 */
[----:B-1----:R-:W-:Y:S01]  /*0460*/  VIADD R7, R57, 0x3 ;  /* 0x0000000339077836 */ /* 0x002fe20000000000 */
[----:B------:R-:W-:-:S03]  /*0470*/  MOV R89, RZ ;  /* 0x000000ff00597202 */ /* 0x000fc60000000f00 */
[--C-:B------:R-:W-:Y:S01]  /*0480*/  IMAD.WIDE R6, R7, 0x4, R2.reuse ;  /* 0x0000000407067825 */ /* 0x100fe200078e0202 */
[----:B------:R-:W-:Y:S02]  /*0490*/  ISETP.GT.AND P6, PT, R41, RZ, !P5 ;  /* 0x000000ff2900720c */ /* 0x000fe40006fc4270 */
[----:B------:R-:W-:Y:S01]  /*04a0*/  IADD3 R59, R49, 0x1, RZ ;  /* 0x00000001313b7810 */ /* 0x000fe20007ffe0ff */
[----:B------:R-:W-:Y:S01]  /*04b0*/  VIADD R5, R57, 0x1 ;  /* 0x0000000139057836 */ /* 0x000fe20000000000 */
[----:B------:R-:W-:Y:S01]  /*04c0*/  IADD3 R65, R49, 0x3, RZ ;  /* 0x0000000331417810 */ /* 0x000fe20007ffe0ff */
[----:B------:R-:W-:Y:S02]  /*04d0*/  VIADD R69, R47, 0x3 ;  /* 0x000000032f457836 */ /* 0x000fe40000000000 */
[----:B------:R-:W5:Y:S01]  /*04e0*/  @P1 LDG.E.EL R27, desc[UR6][R6.64] ;  /* 0x00000006061b1981 */ /* 0x000f62000c2e1900 */
[----:B------:R-:W-:Y:S02]  /*04f0*/  CS2R R12, SRZ ;  /* 0x00000000000c7805 */ /* 0x000fe4000001ff00 */
[----:B------:R-:W-:Y:S01]  /*0500*/  CS2R R14, SRZ ;  /* 0x00000000000e7805 */ /* 0x000fe2000001ff00 */
[----:B------:R-:W-:Y:S01]  /*0510*/  IMAD.WIDE R4, R5, 0x4, R2 ;  /* 0x0000000405047825 */ /* 0x000fe200078e0202 */
[----:B------:R-:W-:-:S02]  /*0520*/  CS2R R8, SRZ ;  /* 0x0000000000087805 */ /* 0x000fc4000001ff00 */
[----:B0-----:R-:W-:Y:S02]  /*0530*/  CS2R R10, SRZ ;  /* 0x00000000000a7805 */ /* 0x001fe4000001ff00 */
[----:B------:R-:W-:Y:S02]  /*0540*/  CS2R R70, SRZ ;  /* 0x0000000000467805 */ /* 0x000fe4000001ff00 */
[----:B------:R-:W-:Y:S01]  /*0550*/  CS2R R86, SRZ ;  /* 0x0000000000567805 */ /* 0x000fe2000001ff00 */
[--C-:B------:R-:W-:Y:S01]  /*0560*/  IMAD.WIDE R58, R59, 0x4, R2.reuse ;  /* 0x000000043b3a7825 */ /* 0x100fe200078e0202 */
[----:B------:R-:W-:Y:S01]  /*0570*/  CS2R R84, SRZ ;  /* 0x0000000000547805 */ /* 0x000fe2000001ff00 */
[----:B------:R-:W-:Y:S02]  /*0580*/  HFMA2.MMA R50, -RZ, RZ, 0, 0 ;  /* 0x00000000ff327435 */ /* 0x000fe400000001ff */
[--C-:B------:R-:W-:Y:S01]  /*0590*/  IMAD.WIDE R64, R65, 0x4, R2.reuse ;  /* 0x0000000441407825 */ /* 0x100fe200078e0202 */
[----:B------:R-:W5:Y:S03]  /*05a0*/  @P6 LDG.E.EL R70, desc[UR6][R4.64] ;  /* 0x0000000604466981 */ /* 0x000f66000c2e1900 */
[----:B------:R-:W-:Y:S01]  /*05b0*/  IMAD.WIDE R68, R69, 0x4, R2 ;  /* 0x0000000445447825 */ /* 0x000fe200078e0202 */
[----:B------:R-:W5:Y:S03]  /*05c0*/  @P1 LDG.E.EL R20, desc[UR6][R64.64] ;  /* 0x0000000640141981 */ /* 0x000f66000c2e1900 */
[----:B------:R-:W-:Y:S01]  /*05d0*/  VIADD R55, R51, 0x1 ;  /* 0x0000000133377836 */ /* 0x000fe20000000000 */
[----:B------:R-:W5:Y:S01]  /*05e0*/  @P1 LDG.E.EL R61, desc[UR6][R68.64] ;  /* 0x00000006443d1981 */ /* 0x000f62000c2e1900 */
[----:B------:R-:W-:-:S02]  /*05f0*/  VIADD R67, R47, 0x1 ;  /* 0x000000012f437836 */ /* 0x000fc40000000000 */
[----:B------:R-:W-:Y:S01]  /*0600*/  IMAD.MOV.U32 R46, RZ, RZ, RZ ;  /* 0x000000ffff2e7224 */ /* 0x000fe200078e00ff */
[----:B------:R-:W-:Y:S01]  /*0610*/  CS2R R16, SRZ ;  /* 0x0000000000107805 */ /* 0x000fe2000001ff00 */
[----:B------:R-:W-:Y:S01]  /*0620*/  IMAD.MOV.U32 R56, RZ, RZ, RZ ;  /* 0x000000ffff387224 */ /* 0x000fe200078e00ff */
[----:B------:R-:W-:Y:S01]  /*0630*/  CS2R R18, SRZ ;  /* 0x0000000000127805 */ /* 0x000fe2000001ff00 */
[--C-:B------:R-:W-:Y:S01]  /*0640*/  IMAD.WIDE R54, R55, 0x4, R2.reuse ;  /* 0x0000000437367825 */ /* 0x100fe200078e0202 */
[----:B------:R-:W5:Y:S03]  /*0650*/  @P6 LDG.E.EL R50, desc[UR6][R58.64] ;  /* 0x000000063a326981 */ /* 0x000f66000c2e1900 */
[----:B------:R-:W-:Y:S01]  /*0660*/  IMAD.WIDE R66, R67, 0x4, R2 ;  /* 0x0000000443427825 */ /* 0x000fe200078e0202 */
[----:B------:R-:W5:Y:S04]  /*0670*/  @P6 LDG.E.EL R46, desc[UR6][R54.64] ;  /* 0x00000006362e6981 */ /* 0x000f68000c2e1900 */
[----:B------:R-:W5:Y:S01]  /*0680*/  @P6 LDG.E.EL R56, desc[UR6][R66.64] ;  /* 0x0000000642386981 */ /* 0x000f62000c2e1900 */
[----:B--2---:R-:W-:-:S02]  /*0690*/  SEL R52, R52, RZ, P4 ;  /* 0x000000ff34347207 */ /* 0x004fc40002000000 */
[----:B---3--:R-:W-:Y:S02]  /*06a0*/  SEL R26, R26, RZ, P4 ;  /* 0x000000ff1a1a7207 */ /* 0x008fe40002000000 */
[----:B----4-:R-:W-:Y:S02]  /*06b0*/  SEL R21, R21, RZ, P4 ;  /* 0x000000ff15157207 */ /* 0x010fe40002000000 */
[----:B-----5:R-:W-:Y:S02]  /*06c0*/  SEL R22, R22, RZ, P4 ;  /* 0x000000ff16167207 */ /* 0x020fe40002000000 */
[----:B------:R-:W-:Y:S02]  /*06d0*/  ISETP.LT.U32.AND P4, PT, R41, 0x7, !P5 ;  /* 0x000000072900780c */ /* 0x000fe40006f81070 */
[----:B------:R-:W-:Y:S02]  /*06e0*/  SEL R44, R44, RZ, P0 ;  /* 0x000000ff2c2c7207 */ /* 0x000fe40000000000 */
[----:B------:R-:W-:-:S02]  /*06f0*/  SEL R25, R25, RZ, P0 ;  /* 0x000000ff19197207 */ /* 0x000fc40000000000 */
[----:B------:R-:W-:-:S07]  /*0700*/  SEL R60, R60, RZ, P0 ;  /* 0x000000ff3c3c7207 */ /* 0x000fce0000000000 */
[----:B------:R0:W2:Y:S01]  /*0710*/  @P4 LDG.E.EL R89, desc[UR6][R6.64] ;  /* 0x0000000606594981 */ /* 0x0000a2000c2e1900 */
[----:B------:R-:W-:Y:S02]  /*0720*/  SEL R62, R62, RZ, P0 ;  /* 0x000000ff3e3e7207 */ /* 0x000fe40000000000 */
[----:B------:R-:W-:Y:S01]  /*0730*/  ISETP.LT.U32.AND P0, PT, R42, 0x38, P3 ;  /* 0x000000382a00780c */ /* 0x000fe20001f01070 */
[----:B------:R-:W3:Y:S04]  /*0740*/  @P4 LDG.E.EL R84, desc[UR6][R64.64] ;  /* 0x0000000640544981 */ /* 0x000ee8000c2e1900 */
[----:B------:R-:W4:Y:S01]  /*0750*/  @P4 LDG.E.EL R71, desc[UR6][R68.64] ;  /* 0x0000000644474981 */ /* 0x000f22000c2e1900 */
[----:B0-----:R-:W-:-:S04]  /*0760*/  VIADD R7, R51, 0x3 ;  /* 0x0000000333077836 */ /* 0x001fc80000000000 */
[----:B------:R-:W-:-:S03]  /*0770*/  IMAD.WIDE R6, R7, 0x4, R2 ;  /* 0x0000000407067825 */ /* 0x000fc600078e0202 */
[----:B------:R0:W5:Y:S04]  /*0780*/  @P0 LDG.E.EL.128 R12, desc[UR6][R4.64] ;  /* 0x00000006040c0981 */ /* 0x000168000c2e1d00 */
[----:B------:R-:W4:Y:S04]  /*0790*/  @P0 LDG.E.EL.128 R8, desc[UR6][R58.64] ;  /* 0x000000063a080981 */ /* 0x000f28000c2e1d00 */
[----:B------:R-:W4:Y:S01]  /*07a0*/  @P1 LDG.E.EL R23, desc[UR6][R6.64] ;  /* 0x0000000606171981 */ /* 0x000f22000c2e1900 */
[----:B0-----:R-:W-:-:S03]  /*07b0*/  CS2R R4, SRZ ;  /* 0x0000000000047805 */ /* 0x001fc6000001ff00 */
[----:B------:R0:W4:Y:S04]  /*07c0*/  @P4 LDG.E.EL R87, desc[UR6][R6.64] ;  /* 0x0000000606574981 */ /* 0x000128000c2e1900 */
[----:B------:R-:W4:Y:S01]  /*07d0*/  @P0 LDG.E.EL.128 R16, desc[UR6][R54.64] ;  /* 0x0000000636100981 */ /* 0x000f22000c2e1d00 */
[----:B0-----:R-:W-:-:S06]  /*07e0*/  CS2R R6, SRZ ;  /* 0x0000000000067805 */ /* 0x001fcc000001ff00 */
[----:B------:R0:W4:Y:S01]  /*07f0*/  @P0 LDG.E.EL.128 R4, desc[UR6][R66.64] ;  /* 0x0000000642040981 */ /* 0x000122000c2e1d00 */
[----:B------:R-:W-:Y:S01]  /*0800*/  VIADD R45, R29, 0x1 ;  /* 0x000000011d2d7836 */ /* 0x000fe20000000000 */
[----:B------:R-:W-:Y:S02]  /*0810*/  SEL R27, R27, RZ, P1 ;  /* 0x000000ff1b1b7207 */ /* 0x000fe40000800000 */
[----:B------:R-:W-:Y:S02]  /*0820*/  SEL R20, R20, RZ, P1 ;  /* 0x000000ff14147207 */ /* 0x000fe40000800000 */
[----:B------:R-:W-:Y:S02]  /*0830*/  SEL R61, R61, RZ, P1 ;  /* 0x000000ff3d3d7207 */ /* 0x000fe40000800000 */
[----:B------:R-:W-:Y:S02]  /*0840*/  SEL R70, R70, RZ, P6 ;  /* 0x000000ff46467207 */ /* 0x000fe40003000000 */
[----:B------:R-:W-:-:S02]  /*0850*/  SEL R65, R50, RZ, P6 ;  /* 0x000000ff32417207 */ /* 0x000fc40003000000 */
[----:B0-----:R-:W-:Y:S01]  /*0860*/  SEL R66, R46, RZ, P6 ;  /* 0x000000ff2e427207 */ /* 0x001fe20003000000 */
[----:B------:R-:W-:Y:S01]  /*0870*/  IMAD.MOV.U32 R67, RZ, RZ, RZ ;  /* 0x000000ffff437224 */ /* 0x000fe200078e00ff */
[----:B------:R-:W-:Y:S02]  /*0880*/  CS2R R78, SRZ ;  /* 0x00000000004e7805 */ /* 0x000fe4000001ff00 */
[----:B------:R-:W-:Y:S01]  /*0890*/  CS2R R68, SRZ ;  /* 0x0000000000447805 */ /* 0x000fe2000001ff00 */
[----:B------:R-:W-:Y:S01]  /*08a0*/  IMAD.WIDE R46, R47, 0x4, R2 ;  /* 0x000000042f2e7825 */ /* 0x000fe200078e0202 */
[----:B------:R-:W-:Y:S01]  /*08b0*/  CS2R R76, SRZ ;  /* 0x00000000004c7805 */ /* 0x000fe2000001ff00 */
[----:B------:R-:W-:Y:S02]  /*08c0*/  HFMA2.MMA R83, -RZ, RZ, 0, 0 ;  /* 0x00000000ff537435 */ /* 0x000fe400000001ff */
[----:B------:R-:W-:Y:S01]  /*08d0*/  IMAD.MOV.U32 R72, RZ, RZ, RZ ;  /* 0x000000ffff487224 */ /* 0x000fe200078e00ff */
[----:B------:R-:W-:-:S02]  /*08e0*/  CS2R R74, SRZ ;  /* 0x00000000004a7805 */ /* 0x000fc4000001ff00 */
[----:B--2---:R-:W-:Y:S02]  /*08f0*/  SEL R89, R89, RZ, P4 ;  /* 0x000000ff59597207 */ /* 0x004fe40002000000 */
[----:B---3--:R-:W-:Y:S02]  /*0900*/  SEL R84, R84, RZ, P4 ;  /* 0x000000ff54547207 */ /* 0x008fe40002000000 */
[----:B-----5:R-:W-:Y:S02]  /*0910*/  SEL R53, R13, RZ, P0 ;  /* 0x000000ff0d357207 */ /* 0x020fe40000000000 */
[----:B----4-:R-:W-:Y:S02]  /*0920*/  SEL R13, R11, RZ, P0 ;  /* 0x000000ff0b0d7207 */ /* 0x010fe40000000000 */
[----:B------:R-:W-:Y:S02]  /*0930*/  SEL R11, R8, RZ, P0 ;  /* 0x000000ff080b7207 */ /* 0x000fe40000000000 */
[----:B------:R-:W-:-:S02]  /*0940*/  SEL R23, R23, RZ, P1 ;  /* 0x000000ff17177207 */ /* 0x000fc40000800000 */
[----:B------:R-:W-:Y:S02]  /*0950*/  ISETP.GE.AND P1, PT, R45, 0x8, PT ;  /* 0x000000082d00780c */ /* 0x000fe40003f26270 */
[----:B------:R-:W-:Y:S02]  /*0960*/  SEL R87, R87, RZ, P4 ;  /* 0x000000ff57577207 */ /* 0x000fe40002000000 */
[----:B------:R-:W-:Y:S02]  /*0970*/  SEL R8, R71, RZ, P4 ;  /* 0x000000ff47087207 */ /* 0x000fe40002000000 */
[----:B------:R-:W-:Y:S02]  /*0980*/  ISETP.GT.AND P4, PT, R30, RZ, PT ;  /* 0x000000ff1e00720c */ /* 0x000fe40003f84270 */
[----:B------:R-:W-:Y:S02]  /*0990*/  SEL R64, R9, RZ, P0 ;  /* 0x000000ff09407207 */ /* 0x000fe40000000000 */
[----:B------:R-:W-:-:S02]  /*09a0*/  SEL R9, R56, RZ, P6 ;  /* 0x000000ff38097207 */ /* 0x000fc40003000000 */
[----:B------:R-:W-:Y:S02]  /*09b0*/  ISETP.GT.AND P1, PT, R29, -0x1, !P1 ;  /* 0xffffffff1d00780c */ /* 0x000fe40004f24270 */
[----:B------:R-:W-:Y:S02]  /*09c0*/  SEL R45, R12, RZ, P0 ;  /* 0x000000ff0c2d7207 */ /* 0x000fe40000000000 */
[----:B------:R-:W-:Y:S02]  /*09d0*/  SEL R55, R14, RZ, P0 ;  /* 0x000000ff0e377207 */ /* 0x000fe40000000000 */
[----:B------:R-:W-:Y:S02]  /*09e0*/  ISETP.LT.U32.AND P6, PT, R42, 0x38, P4 ;  /* 0x000000382a00780c */ /* 0x000fe400027c1070 */
[----:B------:R-:W-:Y:S02]  /*09f0*/  SEL R54, R15, RZ, P0 ;  /* 0x000000ff0f367207 */ /* 0x000fe40000000000 */
[----:B------:R-:W-:-:S02]  /*0a00*/  SEL R12, R4, RZ, P0 ;  /* 0x000000ff040c7207 */ /* 0x000fc40000000000 */
[----:B------:R-:W-:Y:S02]  /*0a10*/  SEL R14, R5, RZ, P0 ;  /* 0x000000ff050e7207 */ /* 0x000fe40000000000 */
[----:B------:R-:W-:Y:S02]  /*0a20*/  SEL R15, R16, RZ, P0 ;  /* 0x000000ff100f7207 */ /* 0x000fe40000000000 */
[----:B------:R-:W-:Y:S02]  /*0a30*/  SEL R59, R17, RZ, P0 ;  /* 0x000000ff113b7207 */ /* 0x000fe40000000000 */
[----:B------:R-:W-:Y:S01]  /*0a40*/  SEL R63, R18, RZ, P0 ;  /* 0x000000ff123f7207 */ /* 0x000fe20000000000 */
[----:B------:R-:W2:Y:S01]  /*0a50*/  @P6 LDG.E.EL R69, desc[UR6][R46.64] ;  /* 0x000000062e456981 */ /* 0x000ea2000c2e1900 */
[----:B------:R-:W-:Y:S02]  /*0a60*/  SEL R58, R19, RZ, P0 ;  /* 0x000000ff133a7207 */ /* 0x000fe40000000000 */
[----:B------:R-:W-:-:S02]  /*0a70*/  SEL R10, R10, RZ, P0 ;  /* 0x000000ff0a0a7207 */ /* 0x000fc40000000000 */
[----:B------:R-:W-:Y:S02]  /*0a80*/  SEL R5, R6, RZ, P0 ;  /* 0x000000ff06057207 */ /* 0x000fe40000000000 */
[----:B------:R-:W-:Y:S02]  /*0a90*/  SEL R4, R7, RZ, P0 ;  /* 0x000000ff07047207 */ /* 0x000fe40000000000 */
[----:B------:R-:W-:Y:S01]  /*0aa0*/  ISETP.LT.U32.AND P0, PT, R42, 0x38, P1 ;  /* 0x000000382a00780c */ /* 0x000fe20000f01070 */
[----:B------:R-:W-:Y:S01]  /*0ab0*/  VIADD R42, R40, 0xfffffffb ;  /* 0xfffffffb282a7836 */ /* 0x000fe20000000000 */
[----:B------:R-:W-:Y:S01]  /*0ac0*/  MOV R56, RZ ;  /* 0x000000ff00387202 */ /* 0x000fe20000000f00 */
[----:B------:R-:W-:-:S03]  /*0ad0*/  IMAD.WIDE R6, R57, 0x4, R2 ;  /* 0x0000000439067825 */ /* 0x000fc600078e0202 */
[-C--:B------:R-:W-:Y:S01]  /*0ae0*/  LEA R71, R35, R42.reuse, 0x6 ;  /* 0x0000002a23477211 */ /* 0x080fe200078e30ff */
[--C-:B------:R-:W-:Y:S01]  /*0af0*/  IMAD.WIDE R16, R51, 0x4, R2.reuse ;  /* 0x0000000433107825 */ /* 0x100fe200078e0202 */
[----:B------:R0:W3:Y:S03]  /*0b00*/  @P6 LDG.E.EL R56, desc[UR6][R6.64] ;  /* 0x0000000606386981 */ /* 0x0000e6000c2e1900 */
[----:B------:R-:W-:Y:S01]  /*0b10*/  IMAD.WIDE R18, R49, 0x4, R2 ;  /* 0x0000000431127825 */ /* 0x000fe200078e0202 */
[----:B------:R-:W-:Y:S01]  /*0b20*/  LEA R49, R43, R42, 0x6 ;  /* 0x0000002a2b317211 */ /* 0x000fe200078e30ff */
[----:B------:R-:W4:Y:S02]  /*0b30*/  @P6 LDG.E.EL R67, desc[UR6][R16.64] ;  /* 0x0000000610436981 */ /* 0x000f24000c2e1900 */
[--C-:B------:R-:W-:Y:S02]  /*0b40*/  IMAD R57, R39, 0x40, R42.reuse ;  /* 0x0000004027397824 */ /* 0x100fe400078e022a */
[----:B------:R-:W-:Y:S01]  /*0b50*/  IMAD R73, R37, 0x40, R42 ;  /* 0x0000004025497824 */ /* 0x000fe200078e022a */
[----:B------:R1:W5:Y:S01]  /*0b60*/  @P6 LDG.E.EL R78, desc[UR6][R18.64] ;  /* 0x00000006124e6981 */ /* 0x000362000c2e1900 */
[----:B------:R-:W-:-:S02]  /*0b70*/  VIADD R42, R38, 0x1 ;  /* 0x00000001262a7836 */ /* 0x000fc40000000000 */
[----:B------:R-:W-:-:S03]  /*0b80*/  IMAD.WIDE R50, R49, 0x4, R2 ;  /* 0x0000000431327825 */ /* 0x000fc600078e0202 */
[----:B------:R-:W-:Y:S01]  /*0b90*/  ISETP.LT.U32.AND P5, PT, R42, 0x8, !P5 ;  /* 0x000000082a00780c */ /* 0x000fe20006fa1070 */
[--C-:B0-----:R-:W-:Y:S01]  /*0ba0*/  IMAD.WIDE R6, R71, 0x4, R2.reuse ;  /* 0x0000000447067825 */ /* 0x101fe200078e0202 */
[----:B------:R-:W-:Y:S01]  /*0bb0*/  IADD3 R71, R71, 0x1, RZ ;  /* 0x0000000147477810 */ /* 0x000fe20007ffe0ff */
[----:B------:R0:W5:Y:S02]  /*0bc0*/  @P0 LDG.E.EL R77, desc[UR6][R50.64] ;  /* 0x00000006324d0981 */ /* 0x000164000c2e1900 */
[--C-:B-1----:R-:W-:Y:S02]  /*0bd0*/  IMAD.WIDE R18, R57, 0x4, R2.reuse ;  /* 0x0000000439127825 */ /* 0x102fe400078e0202 */
[----:B------:R1:W5:Y:S02]  /*0be0*/  @P0 LDG.E.EL R72, desc[UR6][R6.64] ;  /* 0x0000000606480981 */ /* 0x000364000c2e1900 */
[----:B------:R-:W-:Y:S02]  /*0bf0*/  IMAD.WIDE R16, R73, 0x4, R2 ;  /* 0x0000000449107825 */ /* 0x000fe400078e0202 */
[----:B------:R1:W5:Y:S02]  /*0c00*/  @P0 LDG.E.EL R68, desc[UR6][R18.64] ;  /* 0x0000000612440981 */ /* 0x000364000c2e1900 */
[----:B------:R-:W-:-:S02]  /*0c10*/  VIADD R49, R49, 0x1 ;  /* 0x0000000131317836 */ /* 0x000fc40000000000 */
[----:B------:R-:W-:Y:S01]  /*0c20*/  VIADD R57, R57, 0x1 ;  /* 0x0000000139397836 */ /* 0x000fe20000000000 */
[----:B------:R1:W5:Y:S01]  /*0c30*/  @P0 LDG.E.EL R86, desc[UR6][R16.64] ;  /* 0x0000000610560981 */ /* 0x000362000c2e1900 */
[----:B------:R-:W-:Y:S02]  /*0c40*/  VIADD R47, R73, 0x1 ;  /* 0x00000001492f7836 */ /* 0x000fe40000000000 */
[----:B0-----:R-:W-:Y:S02]  /*0c50*/  IMAD.MOV.U32 R50, RZ, RZ, RZ ;  /* 0x000000ffff327224 */ /* 0x001fe400078e00ff */
[----:B-1----:R-:W-:-:S04]  /*0c60*/  IMAD.WIDE R6, R49, 0x4, R2 ;  /* 0x0000000431067825 */ /* 0x002fc800078e0202 */
[--C-:B------:R-:W-:Y:S01]  /*0c70*/  IMAD.WIDE R18, R71, 0x4, R2.reuse ;  /* 0x0000000447127825 */ /* 0x100fe200078e0202 */
[----:B------:R0:W5:Y:S03]  /*0c80*/  @P5 LDG.E.EL R76, desc[UR6][R6.64] ;  /* 0x00000006064c5981 */ /* 0x000166000c2e1900 */
[--C-:B------:R-:W-:Y:S01]  /*0c90*/  IMAD.WIDE R16, R57, 0x4, R2.reuse ;  /* 0x0000000439107825 */ /* 0x100fe200078e0202 */
[----:B------:R-:W5:Y:S03]  /*0ca0*/  @P5 LDG.E.EL R83, desc[UR6][R18.64] ;  /* 0x0000000612535981 */ /* 0x000f66000c2e1900 */
[----:B------:R-:W-:Y:S01]  /*0cb0*/  IMAD.WIDE R46, R47, 0x4, R2 ;  /* 0x000000042f2e7825 */ /* 0x000fe200078e0202 */
[----:B------:R1:W5:Y:S04]  /*0cc0*/  @P5 LDG.E.EL R74, desc[UR6][R16.64] ;  /* 0x00000006104a5981 */ /* 0x000368000c2e1900 */
[----:B------:R1:W5:Y:S01]  /*0cd0*/  @P5 LDG.E.EL R50, desc[UR6][R46.64] ;  /* 0x000000062e325981 */ /* 0x000362000c2e1900 */
[----:B------:R-:W-:Y:S01]  /*0ce0*/  VIADD R80, R40, 0x7 ;  /* 0x0000000728507836 */ /* 0x000fe20000000000 */
[----:B------:R-:W-:-:S05]  /*0cf0*/  IADD3 R88, R40, -0x1, RZ ;  /* 0xffffffff28587810 */ /* 0x000fca0007ffe0ff */
[--C-:B0-----:R-:W-:Y:S01]  /*0d00*/  IMAD R7, R43, 0x40, R88.reuse ;  /* 0x000000402b077824 */ /* 0x101fe200078e0258 */
[----:B-1----:R-:W-:Y:S01]  /*0d10*/  LEA R17, R39, R88, 0x6 ;  /* 0x0000005827117211 */ /* 0x002fe200078e30ff */
[----:B------:R-:W-:Y:S02]  /*0d20*/  IMAD R47, R37, 0x40, R88 ;  /* 0x00000040252f7824 */ /* 0x000fe400078e0258 */
[----:B------:R-:W-:Y:S01]  /*0d30*/  IMAD.WIDE R6, R7, 0x4, R2 ;  /* 0x0000000407067825 */ /* 0x000fe200078e0202 */
[----:B------:R-:W-:-:S03]  /*0d40*/  MOV R81, RZ ;  /* 0x000000ff00517202 */ /* 0x000fc60000000f00 */
[----:B------:R-:W-:Y:S02]  /*0d50*/  IMAD R19, R35, 0x40, R88 ;  /* 0x0000004023137824 */ /* 0x000fe400078e0258 */
[----:B------:R-:W-:Y:S01]  /*0d60*/  IMAD.WIDE R46, R47, 0x4, R2 ;  /* 0x000000042f2e7825 */ /* 0x000fe200078e0202 */
[----:B------:R-:W-:-:S03]  /*0d70*/  LEA R51, R43, R48, 0x6 ;  /* 0x000000302b337211 */ /* 0x000fc600078e30ff */
[----:B------:R-:W-:Y:S01]  /*0d80*/  IMAD.WIDE R16, R17, 0x4, R2 ;  /* 0x0000000411107825 */ /* 0x000fe200078e0202 */
[----:B------:R-:W-:-:S03]  /*0d90*/  LEA R57, R37, R48, 0x6 ;  /* 0x0000003025397211 */ /* 0x000fc600078e30ff */
[----:B------:R-:W-:-:S04]  /*0da0*/  IMAD.WIDE R18, R19, 0x4, R2 ;  /* 0x0000000413127825 */ /* 0x000fc800078e0202 */
[----:B------:R-:W-:Y:S02]  /*0db0*/  IMAD R49, R39, 0x40, R48 ;  /* 0x0000004027317824 */ /* 0x000fe400078e0230 */
[----:B------:R-:W-:Y:S01]  /*0dc0*/  IMAD.MOV.U32 R71, RZ, RZ, RZ ;  /* 0x000000ffff477224 */ /* 0x000fe200078e00ff */
[----:B--2---:R-:W-:Y:S02]  /*0dd0*/  SEL R69, R69, RZ, P6 ;  /* 0x000000ff45457207 */ /* 0x004fe40003000000 */
[----:B---3--:R-:W-:Y:S02]  /*0de0*/  SEL R90, R56, RZ, P6 ;  /* 0x000000ff385a7207 */ /* 0x008fe40003000000 */
[----:B----4-:R-:W-:Y:S02]  /*0df0*/  SEL R92, R67, RZ, P6 ;  /* 0x000000ff435c7207 */ /* 0x010fe40003000000 */
[----:B-----5:R-:W-:Y:S02]  /*0e00*/  SEL R78, R78, RZ, P6 ;  /* 0x000000ff4e4e7207 */ /* 0x020fe40003000000 */
[----:B------:R-:W-:-:S02]  /*0e10*/  ISETP.LT.U32.AND P6, PT, R80, 0x47, P4 ;  /* 0x000000475000780c */ /* 0x000fc400027c1070 */
[----:B------:R-:W-:Y:S02]  /*0e20*/  SEL R77, R77, RZ, P0 ;  /* 0x000000ff4d4d7207 */ /* 0x000fe40000000000 */
[----:B------:R-:W-:-:S09]  /*0e30*/  SEL R67, R72, RZ, P0 ;  /* 0x000000ff48437207 */ /* 0x000fd20000000000 */
[----:B------:R0:W2:Y:S01]  /*0e40*/  @P6 LDG.E.EL R75, desc[UR6][R6.64] ;  /* 0x00000006064b6981 */ /* 0x0000a2000c2e1900 */
[----:B------:R-:W-:-:S03]  /*0e50*/  SEL R68, R68, RZ, P0 ;  /* 0x000000ff44447207 */ /* 0x000fc60000000000 */
[----:B------:R1:W3:Y:S01]  /*0e60*/  @P6 LDG.E.EL R81, desc[UR6][R46.64] ;  /* 0x000000062e516981 */ /* 0x0002e2000c2e1900 */
[----:B------:R-:W-:-:S03]  /*0e70*/  SEL R72, R86, RZ, P0 ;  /* 0x000000ff56487207 */ /* 0x000fc60000000000 */
[----:B------:R-:W4:Y:S01]  /*0e80*/  @P6 LDG.E.EL R85, desc[UR6][R16.64] ;  /* 0x0000000610556981 */ /* 0x000f22000c2e1900 */
[----:B------:R-:W-:-:S03]  /*0e90*/  ISETP.GE.U32.AND P0, PT, R80, 0x47, PT ;  /* 0x000000475000780c */ /* 0x000fc60003f06070 */
[----:B------:R5:W4:Y:S01]  /*0ea0*/  @P6 LDG.E.EL R79, desc[UR6][R18.64] ;  /* 0x00000006124f6981 */ /* 0x000b22000c2e1900 */
[----:B------:R-:W-:Y:S02]  /*0eb0*/  SEL R76, R76, RZ, P5 ;  /* 0x000000ff4c4c7207 */ /* 0x000fe40002800000 */
[----:B------:R-:W-:Y:S02]  /*0ec0*/  SEL R73, R83, RZ, P5 ;  /* 0x000000ff53497207 */ /* 0x000fe40002800000 */
[----:B------:R-:W-:Y:S02]  /*0ed0*/  SEL R74, R74, RZ, P5 ;  /* 0x000000ff4a4a7207 */ /* 0x000fe40002800000 */
[----:B0-----:R-:W-:Y:S02]  /*0ee0*/  SEL R6, R50, RZ, P5 ;  /* 0x000000ff32067207 */ /* 0x001fe40002800000 */
[----:B------:R-:W-:Y:S01]  /*0ef0*/  ISETP.GT.AND P5, PT, R29, RZ, !P0 ;  /* 0x000000ff1d00720c */ /* 0x000fe200047a4270 */
[----:B-1----:R-:W-:Y:S01]  /*0f00*/  IMAD R47, R35, 0x40, R48 ;  /* 0x00000040232f7824 */ /* 0x002fe200078e0230 */
[----:B-----5:R-:W-:Y:S01]  /*0f10*/  CS2R R18, SRZ ;  /* 0x0000000000127805 */ /* 0x020fe2000001ff00 */
[----:B------:R-:W-:-:S02]  /*0f20*/  IMAD.MOV.U32 R17, RZ, RZ, RZ ;  /* 0x000000ffff117224 */ /* 0x000fc400078e00ff */
[----:B------:R-:W-:-:S04]  /*0f30*/  IMAD.WIDE R50, R51, 0x4, R2 ;  /* 0x0000000433327825 */ /* 0x000fc800078e0202 */
[----:B------:R-:W-:-:S04]  /*0f40*/  IMAD.WIDE R48, R49, 0x4, R2 ;  /* 0x0000000431307825 */ /* 0x000fc800078e0202 */
[--C-:B------:R-:W-:Y:S01]  /*0f50*/  IMAD.WIDE R46, R47, 0x4, R2.reuse ;  /* 0x000000042f2e7825 */ /* 0x100fe200078e0202 */
[----:B------:R-:W5:Y:S03]  /*0f60*/  @P5 LDG.E.EL R71, desc[UR6][R50.64] ;  /* 0x0000000632475981 */ /* 0x000f66000c2e1900 */
[----:B------:R-:W-:Y:S01]  /*0f70*/  IMAD.WIDE R56, R57, 0x4, R2 ;  /* 0x0000000439387825 */ /* 0x000fe200078e0202 */
[----:B------:R-:W5:Y:S04]  /*0f80*/  @P5 LDG.E.EL R19, desc[UR6][R48.64] ;  /* 0x0000000630135981 */ /* 0x000f68000c2e1900 */
[----:B------:R-:W5:Y:S04]  /*0f90*/  @P5 LDG.E.EL R17, desc[UR6][R46.64] ;  /* 0x000000062e115981 */ /* 0x000f68000c2e1900 */
[----:B------:R-:W5:Y:S01]  /*0fa0*/  @P5 LDG.E.EL R18, desc[UR6][R56.64] ;  /* 0x0000000638125981 */ /* 0x000f62000c2e1900 */
[----:B------:R-:W-:Y:S01]  /*0fb0*/  FADD R70, R70, R53 ;  /* 0x0000003546467221 */ /* 0x000fe20000000000 */
[----:B------:R-:W-:Y:S01]  /*0fc0*/  FADD R45, R90, R45 ;  /* 0x0000002d5a2d7221 */ /* 0x000fe20000000000 */
[----:B------:R-:W-:Y:S01]  /*0fd0*/  FADD R16, R52, R55 ;  /* 0x0000003734107221 */ /* 0x000fe20000000000 */
[----:B------:R-:W-:Y:S01]  /*0fe0*/  FADD R65, R65, R64 ;  /* 0x0000004041417221 */ /* 0x000fe20000000000 */
[----:B------:R-:W-:Y:S01]  /*0ff0*/  FADD R89, R70, R89 ;  /* 0x0000005946597221 */ /* 0x000fe20000000000 */
[----:B------:R-:W-:Y:S01]  /*1000*/  FADD R88, R45, R44 ;  /* 0x0000002c2d587221 */ /* 0x000fe20000000000 */
[----:B------:R-:W-:Y:S01]  /*1010*/  FADD R66, R66, R59 ;  /* 0x0000003b42427221 */ /* 0x000fe20000000000 */
[----:B------:R-:W-:Y:S01]  /*1020*/  HFMA2.MMA R70, -RZ, RZ, 0, 0 ;  /* 0x00000000ff467435 */ /* 0x000fe200000001ff */
[----:B------:R-:W-:Y:S01]  /*1030*/  LEA R55, R35, R24, 0x6 ;  /* 0x0000001823377211 */ /* 0x000fe200078e30ff */
[----:B------:R-:W-:-:S02]  /*1040*/  IMAD R59, R43, 0x40, R24 ;  /* 0x000000402b3b7824 */ /* 0x000fc400078e0218 */
[----:B------:R-:W-:Y:S01]  /*1050*/  FADD R96, R20, R13 ;  /* 0x0000000d14607221 */ /* 0x000fe20000000000 */
[--C-:B------:R-:W-:Y:S02]  /*1060*/  IMAD R45, R39, 0x40, R24.reuse ;  /* 0x00000040272d7824 */ /* 0x100fe400078e0218 */
[----:B------:R-:W-:Y:S01]  /*1070*/  FADD R92, R92, R15 ;  /* 0x0000000f5c5c7221 */ /* 0x000fe20000000000 */
[----:B------:R-:W-:Y:S02]  /*1080*/  IMAD R53, R37, 0x40, R24 ;  /* 0x0000004025357824 */ /* 0x000fe400078e0218 */
[----:B------:R-:W-:Y:S01]  /*1090*/  FADD R13, R22, R5 ;  /* 0x00000005160d7221 */ /* 0x000fe20000000000 */
[----:B------:R-:W-:Y:S01]  /*10a0*/  FADD R15, R26, R63 ;  /* 0x0000003f1a0f7221 */ /* 0x000fe20000000000 */
[----:B------:R-:W-:Y:S01]  /*10b0*/  FADD R84, R65, R84 ;  /* 0x0000005441547221 */ /* 0x000fe20000000000 */
[----:B------:R-:W-:Y:S01]  /*10c0*/  FADD R11, R78, R11 ;  /* 0x0000000b4e0b7221 */ /* 0x000fe20000000000 */
[----:B------:R-:W-:Y:S01]  /*10d0*/  FADD R5, R69, R12 ;  /* 0x0000000c45057221 */ /* 0x000fe20000000000 */
[----:B------:R-:W-:Y:S01]  /*10e0*/  FADD R93, R27, R54 ;  /* 0x000000361b5d7221 */ /* 0x000fe20000000000 */
[----:B------:R-:W-:Y:S01]  /*10f0*/  FADD R95, R23, R58 ;  /* 0x0000003a175f7221 */ /* 0x000fe20000000000 */
[----:B------:R-:W-:-:S02]  /*1100*/  IMAD.MOV.U32 R7, RZ, RZ, RZ ;  /* 0x000000ffff077224 */ /* 0x000fc400078e00ff */
[----:B------:R-:W-:Y:S02]  /*1110*/  IMAD.MOV.U32 R64, RZ, RZ, RZ ;  /* 0x000000ffff407224 */ /* 0x000fe400078e00ff */
[----:B------:R-:W-:Y:S02]  /*1120*/  IMAD.MOV.U32 R63, RZ, RZ, RZ ;  /* 0x000000ffff3f7224 */ /* 0x000fe400078e00ff */
[----:B------:R-:W-:-:S04]  /*1130*/  IMAD.WIDE R58, R59, 0x4, R2 ;  /* 0x000000043b3a7825 */ /* 0x000fc800078e0202 */
[----:B------:R-:W-:Y:S01]  /*1140*/  FADD R83, R92, R25 ;  /* 0x000000195c537221 */ /* 0x000fe20000000000 */
[----:B------:R-:W-:-:S04]  /*1150*/  IMAD.WIDE R44, R45, 0x4, R2 ;  /* 0x000000042d2c7825 */ /* 0x000fc800078e0202 */
[----:B------:R-:W-:Y:S01]  /*1160*/  FADD R10, R21, R10 ;  /* 0x0000000a150a7221 */ /* 0x000fe20000000000 */
[----:B------:R-:W-:Y:S01]  /*1170*/  IMAD.WIDE R54, R55, 0x4, R2 ;  /* 0x0000000437367825 */ /* 0x000fe200078e0202 */
[----:B------:R-:W-:-:S03]  /*1180*/  LEA R27, R43, R40, 0x6 ;  /* 0x000000282b1b7211 */ /* 0x000fc600078e30ff */
[----:B------:R-:W-:Y:S01]  /*1190*/  IMAD.WIDE R52, R53, 0x4, R2 ;  /* 0x0000000435347825 */ /* 0x000fe200078e0202 */
[----:B------:R-:W-:-:S03]  /*11a0*/  LEA R25, R37, R40, 0x6 ;  /* 0x0000002825197211 */ /* 0x000fc600078e30ff */
[--C-:B------:R-:W-:Y:S02]  /*11b0*/  IMAD R21, R39, 0x40, R40.reuse ;  /* 0x0000004027157824 */ /* 0x100fe400078e0228 */
[----:B------:R-:W-:Y:S02]  /*11c0*/  IMAD R23, R35, 0x40, R40 ;  /* 0x0000004023177824 */ /* 0x000fe400078e0228 */
[----:B------:R-:W-:Y:S02]  /*11d0*/  IMAD.MOV.U32 R90, RZ, RZ, RZ ;  /* 0x000000ffff5a7224 */ /* 0x000fe400078e00ff */
[----:B------:R-:W-:Y:S02]  /*11e0*/  IMAD.MOV.U32 R94, RZ, RZ, RZ ;  /* 0x000000ffff5e7224 */ /* 0x000fe400078e00ff */
[----:B------:R-:W-:Y:S02]  /*11f0*/  IMAD.MOV.U32 R92, RZ, RZ, RZ ;  /* 0x000000ffff5c7224 */ /* 0x000fe400078e00ff */
[----:B------:R-:W-:-:S04]  /*1200*/  IMAD.WIDE R26, R27, 0x4, R2 ;  /* 0x000000041b1a7825 */ /* 0x000fc800078e0202 */
[----:B------:R-:W-:-:S04]  /*1210*/  IMAD.WIDE R20, R21, 0x4, R2 ;  /* 0x0000000415147825 */ /* 0x000fc800078e0202 */
[----:B------:R-:W-:-:S04]  /*1220*/  IMAD.WIDE R22, R23, 0x4, R2 ;  /* 0x0000000417167825 */ /* 0x000fc800078e0202 */
[----:B------:R-:W-:Y:S01]  /*1230*/  IMAD.WIDE R24, R25, 0x4, R2 ;  /* 0x0000000419187825 */ /* 0x000fe200078e0202 */
[----:B--2---:R-:W-:Y:S02]  /*1240*/  SEL R91, R75, RZ, P6 ;  /* 0x000000ff4b5b7207 */ /* 0x004fe40003000000 */
[----:B---3--:R-:W-:Y:S02]  /*1250*/  SEL R81, R81, RZ, P6 ;  /* 0x000000ff51517207 */ /* 0x008fe40003000000 */
[----:B----4-:R-:W-:Y:S02]  /*1260*/  SEL R86, R85, RZ, P6 ;  /* 0x000000ff55567207 */ /* 0x010fe40003000000 */
[----:B------:R-:W-:Y:S02]  /*1270*/  SEL R79, R79, RZ, P6 ;  /* 0x000000ff4f4f7207 */ /* 0x000fe40003000000 */
[----:B------:R-:W-:Y:S02]  /*1280*/  ISETP.GT.AND P6, PT, R38, RZ, !P0 ;  /* 0x000000ff2600720c */ /* 0x000fe400047c4270 */
[----:B------:R-:W-:-:S11]  /*1290*/  MOV R85, RZ ;  /* 0x000000ff00557202 */ /* 0x000fd60000000f00 */
[----:B------:R-:W2:Y:S04]  /*12a0*/  @P6 LDG.E.EL R7, desc[UR6][R58.64] ;  /* 0x000000063a076981 */ /* 0x000ea8000c2e1900 */
[----:B------:R-:W3:Y:S04]  /*12b0*/  @P6 LDG.E.EL R64, desc[UR6][R44.64] ;  /* 0x000000062c406981 */ /* 0x000ee8000c2e1900 */
[----:B------:R-:W4:Y:S04]  /*12c0*/  @P6 LDG.E.EL R70, desc[UR6][R54.64] ;  /* 0x0000000636466981 */ /* 0x000f28000c2e1900 */
[----:B------:R-:W4:Y:S01]  /*12d0*/  @P6 LDG.E.EL R63, desc[UR6][R52.64] ;  /* 0x00000006343f6981 */ /* 0x000f22000c2e1900 */
[----:B-----5:R-:W-:-:S02]  /*12e0*/  SEL R78, R71, RZ, P5 ;  /* 0x000000ff474e7207 */ /* 0x020fc40002800000 */
[----:B------:R-:W-:Y:S02]  /*12f0*/  SEL R65, R19, RZ, P5 ;  /* 0x000000ff13417207 */ /* 0x000fe40002800000 */
[----:B------:R-:W-:Y:S02]  /*1300*/  SEL R75, R17, RZ, P5 ;  /* 0x000000ff114b7207 */ /* 0x000fe40002800000 */
[----:B------:R-:W-:Y:S02]  /*1310*/  SEL R69, R18, RZ, P5 ;  /* 0x000000ff12457207 */ /* 0x000fe40002800000 */
[----:B------:R-:W-:-:S13]  /*1320*/  ISETP.GT.AND P5, PT, R41, RZ, !P0 ;  /* 0x000000ff2900720c */ /* 0x000fda00047a4270 */
[----:B------:R-:W5:Y:S04]  /*1330*/  @P5 LDG.E.EL R85, desc[UR6][R26.64] ;  /* 0x000000061a555981 */ /* 0x000f68000c2e1900 */
        /* <DEDUP_REMOVED lines=17> */
[----:B------:R-:W-:-:S02]  /*1450*/  CS2R R8, SRZ ;  /* 0x0000000000087805 */ /* 0x000fc4000001ff00 */
[----:B------:R-:W-:Y:S02]  /*1460*/  CS2R R10, SRZ ;  /* 0x00000000000a7805 */ /* 0x000fe4000001ff00 */
[----:B------:R-:W-:Y:S01]  /*1470*/  CS2R R4, SRZ ;  /* 0x0000000000047805 */ /* 0x000fe2000001ff00 */
[----:B------:R-:W-:Y:S01]  /*1480*/  IMAD.MOV.U32 R6, RZ, RZ, RZ ;  /* 0x000000ffff067224 */ /* 0x000fe200078e00ff */
[----:B------:R-:W-:Y:S02]  /*1490*/  CS2R R12, SRZ ;  /* 0x00000000000c7805 */ /* 0x000fe4000001ff00 */
[----:B------:R-:W-:Y:S01]  /*14a0*/  CS2R R14, SRZ ;  /* 0x00000000000e7805 */ /* 0x000fe2000001ff00 */
[----:B------:R-:W-:Y:S01]  /*14b0*/  IMAD.MOV.U32 R16, RZ, RZ, RZ ;  /* 0x000000ffff107224 */ /* 0x000fe200078e00ff */
[----:B------:R-:W-:Y:S01]  /*14c0*/  CS2R R18, SRZ ;  /* 0x0000000000127805 */ /* 0x000fe2000001ff00 */
[----:B------:R-:W-:Y:S01]  /*14d0*/  IMAD.MOV.U32 R17, RZ, RZ, RZ ;  /* 0x000000ffff117224 */ /* 0x000fe200078e00ff */
[----:B------:R-:W-:-:S02]  /*14e0*/  CS2R R98, SRZ ;  /* 0x0000000000627805 */ /* 0x000fc4000001ff00 */
[----:B------:R-:W-:Y:S02]  /*14f0*/  CS2R R100, SRZ ;  /* 0x0000000000647805 */ /* 0x000fe4000001ff00 */
[----:B--2---:R-:W-:Y:S02]  /*1500*/  SEL R67, R7, RZ, P6 ;  /* 0x000000ff07437207 */ /* 0x004fe40003000000 */
[----:B---3--:R-:W-:Y:S02]  /*1510*/  SEL R71, R64, RZ, P6 ;  /* 0x000000ff40477207 */ /* 0x008fe40003000000 */
[----:B----4-:R-:W-:Y:S02]  /*1520*/  SEL R70, R70, RZ, P6 ;  /* 0x000000ff46467207 */ /* 0x010fe40003000000 */
[----:B------:R-:W-:Y:S02]  /*1530*/  SEL R63, R63, RZ, P6 ;  /* 0x000000ff3f3f7207 */ /* 0x000fe40003000000 */
[----:B------:R-:W-:Y:S01]  /*1540*/  ISETP.LT.U32.AND P6, PT, R80, 0x47, P3 ;  /* 0x000000475000780c */ /* 0x000fe20001fc1070 */
[----:B------:R-:W-:-:S12]  /*1550*/  HFMA2.MMA R7, -RZ, RZ, 0, 0 ;  /* 0x00000000ff077435 */ /* 0x000fd800000001ff */
[----:B------:R-:W2:Y:S04]  /*1560*/  @P6 LDG.E.EL.128 R8, desc[UR6][R20.64] ;  /* 0x0000000614086981 */ /* 0x000ea8000c2e1d00 */
[----:B------:R-:W3:Y:S04]  /*1570*/  @P6 LDG.E.EL.128 R4, desc[UR6][R26.64] ;  /* 0x000000061a046981 */ /* 0x000ee8000c2e1d00 */
[----:B------:R-:W4:Y:S04]  /*1580*/  @P6 LDG.E.EL.128 R12, desc[UR6][R22.64] ;  /* 0x00000006160c6981 */ /* 0x000f28000c2e1d00 */
[----:B------:R-:W4:Y:S01]  /*1590*/  @P6 LDG.E.EL.128 R16, desc[UR6][R24.64] ;  /* 0x0000000618106981 */ /* 0x000f22000c2e1d00 */
[----:B-----5:R-:W-:-:S02]  /*15a0*/  SEL R86, R85, RZ, P5 ;  /* 0x000000ff55567207 */ /* 0x020fc40002800000 */
[----:B------:R-:W-:Y:S02]  /*15b0*/  SEL R90, R90, RZ, P5 ;  /* 0x000000ff5a5a7207 */ /* 0x000fe40002800000 */
[----:B------:R-:W-:Y:S02]  /*15c0*/  SEL R81, R94, RZ, P5 ;  /* 0x000000ff5e517207 */ /* 0x000fe40002800000 */
[----:B------:R-:W-:Y:S02]  /*15d0*/  SEL R64, R92, RZ, P5 ;  /* 0x000000ff5c407207 */ /* 0x000fe40002800000 */
[----:B------:R-:W-:-:S13]  /*15e0*/  ISETP.LT.U32.AND P5, PT, R80, 0x47, P2 ;  /* 0x000000475000780c */ /* 0x000fda00017a1070 */
[----:B------:R-:W5:Y:S04]  /*15f0*/  @P5 LDG.E.EL R98, desc[UR6][R50.64] ;  /* 0x0000000632625981 */ /* 0x000f68000c2e1900 */
[----:B------:R-:W5:Y:S04]  /*1600*/  @P5 LDG.E.EL R99, desc[UR6][R48.64] ;  /* 0x0000000630635981 */ /* 0x000f68000c2e1900 */
[----:B------:R-:W5:Y:S04]  /*1610*/  @P5 LDG.E.EL R100, desc[UR6][R46.64] ;  /* 0x000000062e645981 */ /* 0x000f68000c2e1900 */
[----:B------:R0:W5:Y:S01]  /*1620*/  @P5 LDG.E.EL R101, desc[UR6][R56.64] ;  /* 0x0000000638655981 */ /* 0x000162000c2e1900 */
[----:B------:R-:W-:Y:S01]  /*1630*/  FADD R88, R88, R91 ;  /* 0x0000005b58587221 */ /* 0x000fe20000000000 */
[----:B------:R-:W-:Y:S01]  /*1640*/  FADD R89, R89, R86 ;  /* 0x0000005659597221 */ /* 0x000fe20000000000 */
[----:B------:R-:W-:Y:S01]  /*1650*/  FADD R74, R95, R74 ;  /* 0x0000004a5f4a7221 */ /* 0x000fe20000000000 */
[----:B------:R-:W-:-:S02]  /*1660*/  IMAD.MOV.U32 R95, RZ, RZ, RZ ;  /* 0x000000ffff5f7224 */ /* 0x000fc400078e00ff */
[----:B------:R-:W-:Y:S01]  /*1670*/  FADD R73, R96, R73 ;  /* 0x0000004960497221 */ /* 0x000fe20000000000 */
[----:B------:R-:W-:Y:S02]  /*1680*/  CS2R R96, SRZ ;  /* 0x0000000000607805 */ /* 0x000fe4000001ff00 */
[----:B0-----:R-:W-:Y:S01]  /*1690*/  IADD3 R56, R40, 0x4, RZ ;  /* 0x0000000428387810 */ /* 0x001fe20007ffe0ff */
[----:B------:R-:W-:Y:S01]  /*16a0*/  FADD R76, R93, R76 ;  /* 0x0000004c5d4c7221 */ /* 0x000fe20000000000 */
[----:B------:R-:W-:-:S03]  /*16b0*/  IMAD.MOV.U32 R93, RZ, RZ, RZ ;  /* 0x000000ffff5d7224 */ /* 0x000fc600078e00ff */
[----:B------:R-:W-:Y:S02]  /*16c0*/  IMAD R57, R39, 0x40, R56 ;  /* 0x0000004027397824 */ /* 0x000fe400078e0238 */
[----:B------:R-:W-:Y:S01]  /*16d0*/  FADD R90, R87, R90 ;  /* 0x0000005a575a7221 */ /* 0x000fe20000000000 */
[----:B------:R-:W-:Y:S02]  /*16e0*/  IMAD R87, R43, 0x40, R80 ;  /* 0x000000402b577824 */ /* 0x000fe400078e0250 */
[----:B------:R-:W-:Y:S01]  /*16f0*/  FADD R78, R77, R78 ;  /* 0x0000004e4d4e7221 */ /* 0x000fe20000000000 */
[----:B------:R-:W-:Y:S01]  /*1700*/  IMAD.MOV.U32 R77, RZ, RZ, RZ ;  /* 0x000000ffff4d7224 */ /* 0x000fe200078e00ff */
[----:B--2---:R-:W-:Y:S02]  /*1710*/  SEL R49, R11, RZ, P6 ;  /* 0x000000ff0b317207 */ /* 0x004fe40003000000 */
[----:B------:R-:W-:Y:S02]  /*1720*/  SEL R50, R8, RZ, P6 ;  /* 0x000000ff08327207 */ /* 0x000fe40003000000 */
[----:B---3--:R-:W-:-:S02]  /*1730*/  SEL R91, R4, RZ, P6 ;  /* 0x000000ff045b7207 */ /* 0x008fc40003000000 */
[----:B------:R-:W-:Y:S02]  /*1740*/  SEL R94, R5, RZ, P6 ;  /* 0x000000ff055e7207 */ /* 0x000fe40003000000 */
[----:B------:R-:W-:Y:S02]  /*1750*/  SEL R85, R6, RZ, P6 ;  /* 0x000000ff06557207 */ /* 0x000fe40003000000 */
[----:B------:R-:W-:Y:S02]  /*1760*/  SEL R86, R7, RZ, P6 ;  /* 0x000000ff07567207 */ /* 0x000fe40003000000 */
[----:B------:R-:W-:Y:S02]  /*1770*/  SEL R51, R9, RZ, P6 ;  /* 0x000000ff09337207 */ /* 0x000fe40003000000 */
[----:B------:R-:W-:Y:S02]  /*1780*/  SEL R48, R10, RZ, P6 ;  /* 0x000000ff0a307207 */ /* 0x000fe40003000000 */
[----:B----4-:R-:W-:-:S02]  /*1790*/  SEL R92, R12, RZ, P6 ;  /* 0x000000ff0c5c7207 */ /* 0x010fc40003000000 */
[----:B------:R-:W-:Y:S02]  /*17a0*/  SEL R46, R13, RZ, P6 ;  /* 0x000000ff0d2e7207 */ /* 0x000fe40003000000 */
[----:B------:R-:W-:Y:S02]  /*17b0*/  SEL R47, R14, RZ, P6 ;  /* 0x000000ff0e2f7207 */ /* 0x000fe40003000000 */
[----:B------:R-:W-:Y:S02]  /*17c0*/  SEL R15, R15, RZ, P6 ;  /* 0x000000ff0f0f7207 */ /* 0x000fe40003000000 */
[----:B------:R-:W-:Y:S02]  /*17d0*/  SEL R11, R16, RZ, P6 ;  /* 0x000000ff100b7207 */ /* 0x000fe40003000000 */
[----:B------:R-:W-:Y:S02]  /*17e0*/  SEL R17, R17, RZ, P6 ;  /* 0x000000ff11117207 */ /* 0x000fe40003000000 */
[----:B------:R-:W-:-:S02]  /*17f0*/  SEL R18, R18, RZ, P6 ;  /* 0x000000ff12127207 */ /* 0x000fc40003000000 */
[----:B------:R-:W-:Y:S02]  /*1800*/  SEL R19, R19, RZ, P6 ;  /* 0x000000ff13137207 */ /* 0x000fe40003000000 */
[----:B------:R-:W-:Y:S02]  /*1810*/  ISETP.LT.U32.AND P6, PT, R41, 0x7, !P0 ;  /* 0x000000072900780c */ /* 0x000fe400047c1070 */
[----:B------:R-:W-:Y:S01]  /*1820*/  ISETP.LT.U32.AND P0, PT, R42, 0x8, !P0 ;  /* 0x000000082a00780c */ /* 0x000fe20004701070 */
[----:B------:R-:W-:Y:S01]  /*1830*/  IMAD R5, R43, 0x40, R56 ;  /* 0x000000402b057824 */ /* 0x000fe200078e0238 */
[----:B------:R-:W-:Y:S02]  /*1840*/  LEA R9, R39, R82, 0x6 ;  /* 0x0000005227097211 */ /* 0x000fe400078e30ff */
[----:B-----5:R-:W-:-:S07]  /*1850*/  SEL R12, R98, RZ, P5 ;  /* 0x000000ff620c7207 */ /* 0x020fce0002800000 */
[----:B------:R0:W2:Y:S01]  /*1860*/  @P6 LDG.E.EL R95, desc[UR6][R44.64] ;  /* 0x000000062c5f6981 */ /* 0x0000a2000c2e1900 */
[----:B------:R-:W-:Y:S02]  /*1870*/  SEL R14, R99, RZ, P5 ;  /* 0x000000ff630e7207 */ /* 0x000fe40002800000 */
[----:B------:R-:W-:Y:S02]  /*1880*/  SEL R13, R100, RZ, P5 ;  /* 0x000000ff640d7207 */ /* 0x000fe40002800000 */
[----:B------:R-:W-:Y:S01]  /*1890*/  SEL R10, R101, RZ, P5 ;  /* 0x000000ff650a7207 */ /* 0x000fe20002800000 */
[----:B------:R1:W3:Y:S01]  /*18a0*/  @P6 LDG.E.EL R97, desc[UR6][R52.64] ;  /* 0x0000000634616981 */ /* 0x0002e2000c2e1900 */
[----:B------:R-:W-:Y:S02]  /*18b0*/  ISETP.LT.U32.AND P5, PT, R80, 0x47, P1 ;  /* 0x000000475000780c */ /* 0x000fe40000fa1070 */
[----:B0-----:R-:W-:Y:S01]  /*18c0*/  CS2R R44, SRZ ;  /* 0x00000000002c7805 */ /* 0x001fe2000001ff00 */
[----:B------:R-:W-:-:S04]  /*18d0*/  IMAD.WIDE R4, R5, 0x4, R2 ;  /* 0x0000000405047825 */ /* 0x000fc800078e0202 */
[----:B------:R-:W-:Y:S01]  /*18e0*/  IMAD R7, R43, 0x40, R82 ;  /* 0x000000402b077824 */ /* 0x000fe200078e0252 */
[----:B------:R0:W4:Y:S01]  /*18f0*/  @P0 LDG.E.EL R96, desc[UR6][R4.64] ;  /* 0x0000000604600981 */ /* 0x000122000c2e1900 */
[----:B------:R-:W-:Y:S01]  /*1900*/  IMAD.WIDE R8, R9, 0x4, R2 ;  /* 0x0000000409087825 */ /* 0x000fe200078e0202 */
[----:B------:R-:W-:Y:S02]  /*1910*/  MOV R16, RZ ;  /* 0x000000ff00107202 */ /* 0x000fe40000000f00 */
[----:B------:R5:W4:Y:S01]  /*1920*/  @P6 LDG.E.EL R93, desc[UR6][R54.64] ;  /* 0x00000006365d6981 */ /* 0x000b22000c2e1900 */
[----:B-1----:R-:W-:Y:S02]  /*1930*/  IMAD R53, R35, 0x40, R82 ;  /* 0x0000004023357824 */ /* 0x002fe400078e0252 */
[----:B------:R-:W-:Y:S01]  /*1940*/  IMAD.MOV.U32 R52, RZ, RZ, RZ ;  /* 0x000000ffff347224 */ /* 0x000fe200078e00ff */
[----:B------:R1:W4:Y:S01]  /*1950*/  @P5 LDG.E.EL R45, desc[UR6][R8.64] ;  /* 0x00000006082d5981 */ /* 0x000322000c2e1900 */
[----:B------:R-:W-:-:S03]  /*1960*/  IMAD.WIDE R6, R7, 0x4, R2 ;  /* 0x0000000407067825 */ /* 0x000fc600078e0202 */
[----:B------:R-:W4:Y:S01]  /*1970*/  @P6 LDG.E.EL R16, desc[UR6][R58.64] ;  /* 0x000000063a106981 */ /* 0x000f22000c2e1900 */
[--C-:B0-----:R-:W-:Y:S01]  /*1980*/  IMAD.WIDE R4, R53, 0x4, R2.reuse ;  /* 0x0000000435047825 */ /* 0x101fe200078e0202 */
[----:B------:R-:W-:Y:S02]  /*1990*/  LEA R53, R37, R82, 0x6 ;  /* 0x0000005225357211 */ /* 0x000fe400078e30ff */
[----:B-----5:R-:W-:Y:S01]  /*19a0*/  CS2R R54, SRZ ;  /* 0x0000000000367805 */ /* 0x020fe2000001ff00 */
[----:B------:R0:W5:Y:S01]  /*19b0*/  @P5 LDG.E.EL R44, desc[UR6][R6.64] ;  /* 0x00000006062c5981 */ /* 0x000162000c2e1900 */
[--C-:B-1----:R-:W-:Y:S01]  /*19c0*/  IMAD.WIDE R8, R57, 0x4, R2.reuse ;  /* 0x0000000439087825 */ /* 0x102fe200078e0202 */
[----:B------:R-:W-:Y:S02]  /*19d0*/  LEA R57, R35, R56, 0x6 ;  /* 0x0000003823397211 */ /* 0x000fe400078e30ff */
[----:B------:R1:W5:Y:S01]  /*19e0*/  @P5 LDG.E.EL R52, desc[UR6][R4.64] ;  /* 0x0000000604345981 */ /* 0x000362000c2e1900 */
[----:B0-----:R-:W-:-:S04]  /*19f0*/  IMAD.WIDE R6, R53, 0x4, R2 ;  /* 0x0000000435067825 */ /* 0x001fc800078e0202 */
[----:B-1----:R-:W-:Y:S01]  /*1a00*/  IMAD.WIDE R4, R57, 0x4, R2 ;  /* 0x0000000439047825 */ /* 0x002fe200078e0202 */
[----:B------:R0:W5:Y:S03]  /*1a10*/  @P5 LDG.E.EL R55, desc[UR6][R6.64] ;  /* 0x0000000606375981 */ /* 0x000166000c2e1900 */
[----:B------:R-:W-:Y:S01]  /*1a20*/  IMAD R57, R37, 0x40, R56 ;  /* 0x0000004025397824 */ /* 0x000fe200078e0238 */
[----:B------:R-:W-:Y:S01]  /*1a30*/  IADD3 R56, R40, 0xf, RZ ;  /* 0x0000000f28387810 */ /* 0x000fe20007ffe0ff */
[----:B------:R-:W-:Y:S01]  /*1a40*/  IMAD.MOV.U32 R53, RZ, RZ, RZ ;  /* 0x000000ffff357224 */ /* 0x000fe200078e00ff */
[----:B------:R1:W5:Y:S02]  /*1a50*/  @P0 LDG.E.EL R54, desc[UR6][R4.64] ;  /* 0x0000000604360981 */ /* 0x000364000c2e1900 */
[----:B------:R-:W-:Y:S01]  /*1a60*/  ISETP.LT.U32.AND P4, PT, R56, 0x47, P4 ;  /* 0x000000473800780c */ /* 0x000fe20002781070 */
[----:B------:R-:W-:-:S02]  /*1a70*/  IMAD.MOV.U32 R58, RZ, RZ, RZ ;  /* 0x000000ffff3a7224 */ /* 0x000fc400078e00ff */
[----:B0-----:R-:W-:Y:S01]  /*1a80*/  IMAD.WIDE R6, R57, 0x4, R2 ;  /* 0x0000000439067825 */ /* 0x001fe200078e0202 */
[----:B------:R-:W5:Y:S01]  /*1a90*/  @P0 LDG.E.EL R53, desc[UR6][R8.64] ;  /* 0x0000000608350981 */ /* 0x000f62000c2e1900 */
[----:B------:R-:W-:Y:S02]  /*1aa0*/  LEA R57, R39, R80, 0x6 ;  /* 0x0000005027397211 */ /* 0x000fe400078e30ff */
[----:B------:R-:W-:Y:S01]  /*1ab0*/  FADD R59, R84, R81 ;  /* 0x00000051543b7221 */ /* 0x000fe20000000000 */
[----:B------:R-:W-:Y:S01]  /*1ac0*/  IMAD.MOV.U32 R82, RZ, RZ, RZ ;  /* 0x000000ffff527224 */ /* 0x000fe200078e00ff */
[----:B------:R0:W5:Y:S01]  /*1ad0*/  @P0 LDG.E.EL R58, desc[UR6][R6.64] ;  /* 0x00000006063a0981 */ /* 0x000162000c2e1900 */
[----:B-1----:R-:W-:-:S04]  /*1ae0*/  IMAD.WIDE R4, R87, 0x4, R2 ;  /* 0x0000000457047825 */ /* 0x002fc800078e0202 */
[----:B------:R-:W-:Y:S01]  /*1af0*/  FADD R92, R79, R92 ;  /* 0x0000005c4f5c7221 */ /* 0x000fe20000000000 */
[----:B------:R-:W-:Y:S01]  /*1b00*/  HFMA2.MMA R84, -RZ, RZ, 0, 0 ;  /* 0x00000000ff547435 */ /* 0x000fe200000001ff */
[----:B------:R-:W-:Y:S01]  /*1b10*/  FADD R83, R83, R50 ;  /* 0x0000003253537221 */ /* 0x000fe20000000000 */
[--C-:B------:R-:W-:Y:S01]  /*1b20*/  IMAD R79, R35, 0x40, R80.reuse ;  /* 0x00000040234f7824 */ /* 0x100fe200078e0250 */
[----:B------:R1:W5:Y:S01]  /*1b30*/  @P4 LDG.E.EL R82, desc[UR6][R4.64] ;  /* 0x0000000604524981 */ /* 0x000362000c2e1900 */
[----:B------:R-:W-:Y:S02]  /*1b40*/  IMAD R81, R37, 0x40, R80 ;  /* 0x0000004025517824 */ /* 0x000fe400078e0250 */
[----:B------:R-:W-:Y:S02]  /*1b50*/  IMAD.MOV.U32 R50, RZ, RZ, RZ ;  /* 0x000000ffff327224 */ /* 0x000fe400078e00ff */
[----:B0-----:R-:W-:-:S04]  /*1b60*/  IMAD.WIDE R6, R57, 0x4, R2 ;  /* 0x0000000439067825 */ /* 0x001fc800078e0202 */
[--C-:B------:R-:W-:Y:S01]  /*1b70*/  IMAD.WIDE R8, R81, 0x4, R2.reuse ;  /* 0x0000000451087825 */ /* 0x100fe200078e0202 */
[----:B------:R0:W5:Y:S03]  /*1b80*/  @P4 LDG.E.EL R50, desc[UR6][R6.64] ;  /* 0x0000000606324981 */ /* 0x000166000c2e1900 */
[----:B-1----:R-:W-:Y:S01]  /*1b90*/  IMAD.WIDE R4, R79, 0x4, R2 ;  /* 0x000000044f047825 */ /* 0x002fe200078e0202 */
[----:B------:R-:W5:Y:S04]  /*1ba0*/  @P4 LDG.E.EL R77, desc[UR6][R8.64] ;  /* 0x00000006084d4981 */ /* 0x000f68000c2e1900 */
[----:B------:R1:W5:Y:S01]  /*1bb0*/  @P4 LDG.E.EL R84, desc[UR6][R4.64] ;  /* 0x0000000604544981 */ /* 0x000362000c2e1900 */
        /* <DEDUP_REMOVED lines=10> */
[----:B------:R-:W-:Y:S01]  /*1c60*/  IADD3 R69, R87, 0x1, RZ ;  /* 0x0000000157457810 */ /* 0x000fe20007ffe0ff */
[----:B------:R-:W-:Y:S01]  /*1c70*/  VIADD R67, R57, 0x1 ;  /* 0x0000000139437836 */ /* 0x000fe20000000000 */
[----:B------:R-:W-:Y:S01]  /*1c80*/  IADD3 R59, R79, 0x1, RZ ;  /* 0x000000014f3b7810 */ /* 0x000fe20007ffe0ff */
[----:B0-----:R-:W-:-:S02]  /*1c90*/  VIADD R7, R81, 0x1 ;  /* 0x0000000151077836 */ /* 0x001fc40000000000 */
[----:B------:R-:W-:Y:S01]  /*1ca0*/  FADD R85, R78, R85 ;  /* 0x000000554e557221 */ /* 0x000fe20000000000 */
[----:B------:R-:W-:Y:S01]  /*1cb0*/  FADD R70, R73, R70 ;  /* 0x0000004649467221 */ /* 0x000fe20000000000 */
[----:B------:R-:W-:Y:S01]  /*1cc0*/  FADD R49, R74, R49 ;  /* 0x000000314a317221 */ /* 0x000fe20000000000 */
[----:B------:R-:W-:Y:S01]  /*1cd0*/  FADD R47, R66, R47 ;  /* 0x0000002f422f7221 */ /* 0x000fe20000000000 */
[----:B-1----:R-:W-:Y:S01]  /*1ce0*/  CS2R R4, SRZ ;  /* 0x0000000000047805 */ /* 0x002fe2000001ff00 */
[----:B------:R-:W-:Y:S02]  /*1cf0*/  IMAD.MOV.U32 R6, RZ, RZ, RZ ;  /* 0x000000ffff067224 */ /* 0x000fe400078e00ff */
[----:B------:R-:W-:Y:S02]  /*1d00*/  IMAD.MOV.U32 R73, RZ, RZ, RZ ;  /* 0x000000ffff497224 */ /* 0x000fe400078e00ff */
[----:B------:R-:W-:-:S04]  /*1d10*/  IMAD.WIDE R68, R69, 0x4, R2 ;  /* 0x0000000445447825 */ /* 0x000fc800078e0202 */
[----:B------:R-:W-:-:S04]  /*1d20*/  IMAD.WIDE R66, R67, 0x4, R2 ;  /* 0x0000000443427825 */ /* 0x000fc800078e0202 */
[----:B------:R-:W-:Y:S01]  /*1d30*/  FADD R64, R61, R64 ;  /* 0x000000403d407221 */ /* 0x000fe20000000000 */
[----:B------:R-:W-:Y:S01]  /*1d40*/  FADD R14, R83, R14 ;  /* 0x0000000e530e7221 */ /* 0x000fe20000000000 */
[----:B------:R-:W-:Y:S02]  /*1d50*/  FADD R18, R65, R18 ;  /* 0x0000001241127221 */ /* 0x000fe40000000000 */
[----:B------:R-:W-:Y:S01]  /*1d60*/  FADD R76, R64, R17 ;  /* 0x00000011404c7221 */ /* 0x000fe20000000000 */
[----:B------:R-:W-:Y:S02]  /*1d70*/  VIADD R65, R81, 0x2 ;  /* 0x0000000251417836 */ /* 0x000fe40000000000 */
[----:B------:R-:W-:Y:S01]  /*1d80*/  FADD R89, R89, R94 ;  /* 0x0000005e59597221 */ /* 0x000fe20000000000 */
[----:B------:R-:W-:Y:S01]  /*1d90*/  FADD R15, R70, R15 ;  /* 0x0000000f460f7221 */ /* 0x000fe20000000000 */
[----:B------:R-:W-:Y:S01]  /*1da0*/  FADD R70, R60, R63 ;  /* 0x0000003f3c467221 */ /* 0x000fe20000000000 */
[----:B------:R-:W-:Y:S01]  /*1db0*/  IADD3 R71, R87, 0x3, RZ ;  /* 0x0000000357477810 */ /* 0x000fe20007ffe0ff */
[----:B------:R-:W-:Y:S01]  /*1dc0*/  IMAD.WIDE R64, R65, 0x4, R2 ;  /* 0x0000000441407825 */ /* 0x000fe200078e0202 */
[----:B------:R-:W-:-:S03]  /*1dd0*/  IADD3 R63, R79, 0x2, RZ ;  /* 0x000000024f3f7810 */ /* 0x000fc60007ffe0ff */
[----:B------:R-:W-:Y:S01]  /*1de0*/  FADD R19, R70, R19 ;  /* 0x0000001346137221 */ /* 0x000fe20000000000 */
[----:B------:R-:W-:Y:S01]  /*1df0*/  FADD R11, R62, R11 ;  /* 0x0000000b3e0b7221 */ /* 0x000fe20000000000 */
[----:B------:R-:W-:Y:S02]  /*1e00*/  IMAD.MOV.U32 R72, RZ, RZ, RZ ;  /* 0x000000ffff487224 */ /* 0x000fe400078e00ff */
[----:B------:R-:W-:-:S04]  /*1e10*/  IMAD.WIDE R70, R71, 0x4, R2 ;  /* 0x0000000447467825 */ /* 0x000fc800078e0202 */
[----:B------:R-:W-:Y:S01]  /*1e20*/  IMAD.WIDE R62, R63, 0x4, R2 ;  /* 0x000000043f3e7825 */ /* 0x000fe200078e0202 */
[----:B------:R-:W-:-:S05]  /*1e30*/  IADD3 R61, R57, 0x2, RZ ;  /* 0x00000002393d7810 */ /* 0x000fca0007ffe0ff */
[----:B------:R-:W-:Y:S01]  /*1e40*/  IMAD.WIDE R60, R61, 0x4, R2 ;  /* 0x000000043d3c7825 */ /* 0x000fe200078e0202 */
[----:B--2---:R-:W-:Y:S02]  /*1e50*/  SEL R90, R95, RZ, P6 ;  /* 0x000000ff5f5a7207 */ /* 0x004fe40003000000 */
[----:B---3--:R-:W-:Y:S02]  /*1e60*/  SEL R97, R97, RZ, P6 ;  /* 0x000000ff61617207 */ /* 0x008fe40003000000 */
[----:B----4-:R-:W-:Y:S02]  /*1e70*/  SEL R93, R93, RZ, P6 ;  /* 0x000000ff5d5d7207 */ /* 0x010fe40003000000 */
[----:B------:R-:W-:Y:S02]  /*1e80*/  SEL R45, R45, RZ, P5 ;  /* 0x000000ff2d2d7207 */ /* 0x000fe40002800000 */
[----:B------:R-:W-:Y:S02]  /*1e90*/  SEL R88, R16, RZ, P6 ;  /* 0x000000ff10587207 */ /* 0x000fe40003000000 */
[----:B------:R-:W-:-:S02]  /*1ea0*/  ISETP.GE.U32.AND P6, PT, R56, 0x47, PT ;  /* 0x000000473800780c */ /* 0x000fc40003fc6070 */
[----:B-----5:R-:W-:Y:S02]  /*1eb0*/  SEL R8, R44, RZ, P5 ;  /* 0x000000ff2c087207 */ /* 0x020fe40002800000 */
[----:B------:R-:W-:Y:S02]  /*1ec0*/  SEL R16, R52, RZ, P5 ;  /* 0x000000ff34107207 */ /* 0x000fe40002800000 */
[----:B------:R-:W-:Y:S02]  /*1ed0*/  SEL R9, R55, RZ, P5 ;  /* 0x000000ff37097207 */ /* 0x000fe40002800000 */
[----:B------:R-:W-:Y:S02]  /*1ee0*/  ISETP.GT.AND P5, PT, R41, RZ, !P6 ;  /* 0x000000ff2900720c */ /* 0x000fe400077a4270 */
[----:B------:R-:W-:Y:S02]  /*1ef0*/  SEL R75, R96, RZ, P0 ;  /* 0x000000ff604b7207 */ /* 0x000fe40000000000 */
[----:B------:R-:W-:-:S02]  /*1f00*/  SEL R80, R54, RZ, P0 ;  /* 0x000000ff36507207 */ /* 0x000fc40000000000 */
[----:B------:R-:W-:Y:S01]  /*1f10*/  SEL R78, R53, RZ, P0 ;  /* 0x000000ff354e7207 */ /* 0x000fe20000000000 */
[----:B------:R-:W-:-:S06]  /*1f20*/  IMAD.WIDE R52, R7, 0x4, R2 ;  /* 0x0000000407347825 */ /* 0x000fcc00078e0202 */
[----:B------:R-:W2:Y:S01]  /*1f30*/  @P5 LDG.E.EL R5, desc[UR6][R68.64] ;  /* 0x0000000644055981 */ /* 0x000ea2000c2e1900 */
[----:B------:R-:W-:Y:S01]  /*1f40*/  SEL R74, R58, RZ, P0 ;  /* 0x000000ff3a4a7207 */ /* 0x000fe20000000000 */
[----:B------:R-:W-:Y:S01]  /*1f50*/  IMAD.WIDE R58, R59, 0x4, R2 ;  /* 0x000000043b3a7825 */ /* 0x000fe200078e0202 */
[----:B------:R-:W-:Y:S01]  /*1f60*/  ISETP.GT.AND P0, PT, R29, RZ, !P6 ;  /* 0x000000ff1d00720c */ /* 0x000fe20007704270 */
[----:B------:R-:W3:Y:S01]  /*1f70*/  @P5 LDG.E.EL R4, desc[UR6][R66.64] ;  /* 0x0000000642045981 */ /* 0x000ee2000c2e1900 */
[----:B------:R-:W-:-:S03]  /*1f80*/  IADD3 R55, R87, 0x2, RZ ;  /* 0x0000000257377810 */ /* 0x000fc60007ffe0ff */
[----:B------:R-:W4:Y:S04]  /*1f90*/  @P5 LDG.E.EL R6, desc[UR6][R58.64] ;  /* 0x000000063a065981 */ /* 0x000f28000c2e1900 */
[----:B------:R-:W5:Y:S01]  /*1fa0*/  @P5 LDG.E.EL R73, desc[UR6][R52.64] ;  /* 0x0000000634495981 */ /* 0x000f62000c2e1900 */
[----:B------:R-:W-:Y:S01]  /*1fb0*/  SEL R83, R82, RZ, P4 ;  /* 0x000000ff52537207 */ /* 0x000fe20002000000 */
[----:B------:R-:W-:Y:S01]  /*1fc0*/  IMAD.MOV.U32 R7, RZ, RZ, RZ ;  /* 0x000000ffff077224 */ /* 0x000fe200078e00ff */
[----:B------:R-:W-:Y:S01]  /*1fd0*/  SEL R17, R50, RZ, P4 ;  /* 0x000000ff32117207 */ /* 0x000fe20002000000 */
[----:B------:R-:W-:Y:S01]  /*1fe0*/  IMAD.WIDE R54, R55, 0x4, R2 ;  /* 0x0000000437367825 */ /* 0x000fe200078e0202 */
[----:B------:R-:W-:Y:S02]  /*1ff0*/  SEL R77, R77, RZ, P4 ;  /* 0x000000ff4d4d7207 */ /* 0x000fe40002000000 */
[----:B------:R-:W-:-:S02]  /*2000*/  CS2R R94, SRZ ;  /* 0x00000000005e7805 */ /* 0x000fc4000001ff00 */
[----:B------:R-:W5:Y:S01]  /*2010*/  @P0 LDG.E.EL R7, desc[UR6][R54.64] ;  /* 0x0000000636070981 */ /* 0x000f62000c2e1900 */
[----:B------:R-:W-:Y:S02]  /*2020*/  SEL R50, R84, RZ, P4 ;  /* 0x000000ff54327207 */ /* 0x000fe40002000000 */
[----:B------:R-:W-:Y:S01]  /*2030*/  ISETP.GT.AND P4, PT, R38, RZ, !P6 ;  /* 0x000000ff2600720c */ /* 0x000fe20007784270 */
[----:B------:R-:W5:Y:S01]  /*2040*/  @P0 LDG.E.EL R95, desc[UR6][R64.64] ;  /* 0x00000006405f0981 */ /* 0x000f62000c2e1900 */
[----:B------:R-:W-:-:S03]  /*2050*/  MOV R96, RZ ;  /* 0x000000ff00607202 */ /* 0x000fc60000000f00 */
[----:B------:R-:W5:Y:S01]  /*2060*/  @P0 LDG.E.EL R72, desc[UR6][R62.64] ;  /* 0x000000063e480981 */ /* 0x000f62000c2e1900 */
[----:B------:R-:W-:-:S06]  /*2070*/  IMAD.MOV.U32 R44, RZ, RZ, RZ ;  /* 0x000000ffff2c7224 */ /* 0x000fcc00078e00ff */
[----:B------:R-:W5:Y:S04]  /*2080*/  @P0 LDG.E.EL R44, desc[UR6][R60.64] ;  /* 0x000000063c2c0981 */ /* 0x000f68000c2e1900 */
[----:B------:R-:W5:Y:S01]  /*2090*/  @P4 LDG.E.EL R96, desc[UR6][R70.64] ;  /* 0x0000000646604981 */ /* 0x000f62000c2e1900 */
[----:B------:R-:W-:Y:S01]  /*20a0*/  FADD R12, R91, R12 ;  /* 0x0000000c5b0c7221 */ /* 0x000fe20000000000 */
[----:B------:R-:W-:-:S03]  /*20b0*/  FADD R88, R89, R88 ;  /* 0x0000005859587221 */ /* 0x000fc60000000000 */
[----:B------:R-:W-:Y:S01]  /*20c0*/  FADD R83, R12, R83 ;  /* 0x000000530c537221 */ /* 0x000fe20000000000 */
[----:B------:R-:W-:Y:S01]  /*20d0*/  FADD R46, R46, R93 ;  /* 0x0000005d2e2e7221 */ /* 0x000fe20000000000 */
[----:B------:R-:W-:Y:S01]  /*20e0*/  FADD R76, R76, R97 ;  /* 0x000000614c4c7221 */ /* 0x000fe20000000000 */
[----:B------:R-:W-:Y:S01]  /*20f0*/  FADD R93, R47, R16 ;  /* 0x000000102f5d7221 */ /* 0x000fe20000000000 */
[----:B------:R-:W-:Y:S01]  /*2100*/  FADD R97, R18, R9 ;  /* 0x0000000912617221 */ /* 0x000fe20000000000 */
[----:B------:R-:W-:Y:S01]  /*2110*/  FADD R82, R19, R74 ;  /* 0x0000004a13527221 */ /* 0x000fe20000000000 */
[----:B------:R-:W-:Y:S01]  /*2120*/  FADD R84, R14, R17 ;  /* 0x000000110e547221 */ /* 0x000fe20000000000 */
[----:B------:R-:W-:Y:S02]  /*2130*/  CS2R R16, SRZ ;  /* 0x0000000000107805 */ /* 0x000fe4000001ff00 */
[----:B------:R-:W-:Y:S02]  /*2140*/  CS2R R18, SRZ ;  /* 0x0000000000127805 */ /* 0x000fe4000001ff00 */
[----:B------:R-:W-:Y:S01]  /*2150*/  ISETP.LT.U32.AND P3, PT, R56, 0x47, P3 ;  /* 0x000000473800780c */ /* 0x000fe20001f61070 */
        /* <DEDUP_REMOVED lines=9> */
[----:B------:R-:W-:-:S02]  /*21f0*/  IADD3 R75, R79, 0x3, RZ ;  /* 0x000000034f4b7810 */ /* 0x000fc40007ffe0ff */
[----:B------:R-:W-:Y:S01]  /*2200*/  CS2R R48, SRZ ;  /* 0x0000000000307805 */ /* 0x000fe2000001ff00 */
[----:B------:R-:W-:Y:S01]  /*2210*/  VIADD R77, R81, 0x3 ;  /* 0x00000003514d7836 */ /* 0x000fe20000000000 */
[----:B------:R-:W-:Y:S01]  /*2220*/  MOV R81, RZ ;  /* 0x000000ff00517202 */ /* 0x000fe20000000f00 */
[----:B------:R-:W-:Y:S02]  /*2230*/  IMAD.MOV.U32 R79, RZ, RZ, RZ ;  /* 0x000000ffff4f7224 */ /* 0x000fe400078e00ff */
[----:B------:R-:W-:-:S04]  /*2240*/  IMAD.WIDE R74, R75, 0x4, R2 ;  /* 0x000000044b4a7825 */ /* 0x000fc800078e0202 */
[----:B------:R-:W-:Y:S01]  /*2250*/  FADD R80, R15, R80 ;  /* 0x000000500f507221 */ /* 0x000fe20000000000 */
[----:B------:R-:W-:Y:S02]  /*2260*/  CS2R R10, SRZ ;  /* 0x00000000000a7805 */ /* 0x000fe4000001ff00 */
[----:B------:R-:W-:Y:S01]  /*2270*/  CS2R R14, SRZ ;  /* 0x00000000000e7805 */ /* 0x000fe2000001ff00 */
[----:B------:R-:W5:Y:S01]  /*2280*/  @P4 LDG.E.EL R81, desc[UR6][R74.64] ;  /* 0x000000064a514981 */ /* 0x000f62000c2e1900 */
[C---:B------:R-:W-:Y:S02]  /*2290*/  ISETP.LT.U32.AND P2, PT, R56.reuse, 0x47, P2 ;  /* 0x000000473800780c */ /* 0x040fe40001741070 */
[----:B------:R-:W-:Y:S01]  /*22a0*/  ISETP.LT.U32.AND P1, PT, R56, 0x47, P1 ;  /* 0x000000473800780c */ /* 0x000fe20000f21070 */
[----:B------:R-:W-:Y:S01]  /*22b0*/  IMAD.MOV.U32 R56, RZ, RZ, RZ ;  /* 0x000000ffff387224 */ /* 0x000fe200078e00ff */
[----:B--2---:R-:W-:Y:S02]  /*22c0*/  SEL R5, R5, RZ, P5 ;  /* 0x000000ff05057207 */ /* 0x004fe40002800000 */
[----:B---3--:R-:W-:-:S02]  /*22d0*/  SEL R12, R4, RZ, P5 ;  /* 0x000000ff040c7207 */ /* 0x008fc40002800000 */
[----:B----4-:R-:W-:Y:S02]  /*22e0*/  SEL R89, R6, RZ, P5 ;  /* 0x000000ff06597207 */ /* 0x010fe40002800000 */
[----:B-----5:R-:W-:Y:S02]  /*22f0*/  SEL R73, R73, RZ, P5 ;  /* 0x000000ff49497207 */ /* 0x020fe40002800000 */
[----:B------:R-:W-:Y:S01]  /*2300*/  ISETP.GE.AND P5, PT, R40, 0x40, PT ;  /* 0x000000402800780c */ /* 0x000fe20003fa6270 */
[----:B------:R-:W-:Y:S01]  /*2310*/  FADD R87, R88, R5 ;  /* 0x0000000558577221 */ /* 0x000fe20000000000 */
[----:B------:R-:W-:Y:S01]  /*2320*/  FADD R88, R51, R12 ;  /* 0x0000000c33587221 */ /* 0x000fe20000000000 */
[----:B------:R-:W-:Y:S02]  /*2330*/  CS2R R50, SRZ ;  /* 0x0000000000327805 */ /* 0x000fe4000001ff00 */
[----:B------:R-:W-:Y:S02]  /*2340*/  CS2R R4, SRZ ;  /* 0x0000000000047805 */ /* 0x000fe4000001ff00 */
[----:B------:R-:W-:Y:S01]  /*2350*/  SEL R91, R7, RZ, P0 ;  /* 0x000000ff075b7207 */ /* 0x000fe20000000000 */
[----:B------:R-:W-:Y:S01]  /*2360*/  HFMA2.MMA R7, -RZ, RZ, 0, 0 ;  /* 0x00000000ff077435 */ /* 0x000fe200000001ff */
[----:B------:R-:W-:-:S02]  /*2370*/  IMAD.MOV.U32 R6, RZ, RZ, RZ ;  /* 0x000000ffff067224 */ /* 0x000fc400078e00ff */
[----:B------:R-:W-:Y:S02]  /*2380*/  FADD R90, R76, R73 ;  /* 0x000000494c5a7221 */ /* 0x000fe40000000000 */
[----:B------:R0:W2:Y:S01]  /*2390*/  @!P5 LDG.E.EL.128 R16, desc[UR6][R24.64] ;  /* 0x000000061810d981 */ /* 0x0000a2000c2e1d00 */
[----:B------:R-:W-:Y:S02]  /*23a0*/  VIADD R73, R57, 0x3 ;  /* 0x0000000339497836 */ /* 0x000fe40000000000 */
[----:B------:R-:W-:Y:S01]  /*23b0*/  IMAD.WIDE R76, R77, 0x4, R2 ;  /* 0x000000044d4c7825 */ /* 0x000fe200078e0202 */
[----:B------:R-:W3:Y:S01]  /*23c0*/  @P3 LDG.E.EL.128 R48, desc[UR6][R66.64] ;  /* 0x0000000642303981 */ /* 0x000ee2000c2e1d00 */
[----:B------:R-:W-:Y:S02]  /*23d0*/  SEL R72, R72, RZ, P0 ;  /* 0x000000ff48487207 */ /* 0x000fe40000000000 */
[----:B------:R-:W-:Y:S01]  /*23e0*/  FADD R91, R8, R91 ;  /* 0x0000005b085b7221 */ /* 0x000fe20000000000 */
[----:B------:R1:W4:Y:S01]  /*23f0*/  @!P5 LDG.E.EL.128 R4, desc[UR6][R26.64] ;  /* 0x000000061a04d981 */ /* 0x000322000c2e1d00 */
[----:B0-----:R-:W-:-:S02]  /*2400*/  SEL R24, R95, RZ, P0 ;  /* 0x000000ff5f187207 */ /* 0x001fc40000000000 */
[----:B------:R-:W-:Y:S01]  /*2410*/  CS2R R12, SRZ ;  /* 0x00000000000c7805 */ /* 0x000fe2000001ff00 */
[----:B------:R-:W5:Y:S02]  /*2420*/  @P4 LDG.E.EL R79, desc[UR6][R76.64] ;  /* 0x000000064c4f4981 */ /* 0x000f64000c2e1900 */
[----:B------:R-:W-:Y:S01]  /*2430*/  FADD R57, R97, R24 ;  /* 0x0000001861397221 */ /* 0x000fe20000000000 */
[----:B------:R-:W-:Y:S01]  /*2440*/  SEL R25, R96, RZ, P4 ;  /* 0x000000ff60197207 */ /* 0x000fe20002000000 */
[----:B------:R-:W-:Y:S01]  /*2450*/  HFMA2.MMA R24, -RZ, RZ, 0, 0 ;  /* 0x00000000ff187435 */ /* 0x000fe200000001ff */
[----:B------:R-:W-:Y:S01]  /*2460*/  FADD R93, R93, R72 ;  /* 0x000000485d5d7221 */ /* 0x000fe20000000000 */
[----:B-1----:R-:W-:Y:S02]  /*2470*/  CS2R R26, SRZ ;  /* 0x00000000001a7805 */ /* 0x002fe4000001ff00 */
[----:B------:R-:W-:Y:S01]  /*2480*/  CS2R R8, SRZ ;  /* 0x0000000000087805 */ /* 0x000fe2000001ff00 */
[----:B------:R-:W-:Y:S01]  /*2490*/  FADD R66, R98, R25 ;  /* 0x0000001962427221 */ /* 0x000fe20000000000 */
[----:B------:R-:W-:Y:S01]  /*24a0*/  IMAD.MOV.U32 R25, RZ, RZ, RZ ;  /* 0x000000ffff197224 */ /* 0x000fe200078e00ff */
[----:B------:R-:W-:Y:S01]  /*24b0*/  SEL R44, R44, RZ, P0 ;  /* 0x000000ff2c2c7207 */ /* 0x000fe20000000000 */
[----:B------:R-:W-:Y:S01]  /*24c0*/  IMAD.WIDE R72, R73, 0x4, R2 ;  /* 0x0000000449487825 */ /* 0x000fe200078e0202 */
[----:B------:R0:W2:Y:S03]  /*24d0*/  @!P5 LDG.E.EL.128 R12, desc[UR6][R22.64] ;  /* 0x00000006160cd981 */ /* 0x0000a6000c2e1d00 */
[----:B------:R-:W-:Y:S01]  /*24e0*/  FADD R89, R46, R89 ;  /* 0x000000592e597221 */ /* 0x000fe20000000000 */
[----:B------:R-:W2:Y:S01]  /*24f0*/  @P4 LDG.E.EL R94, desc[UR6][R72.64] ;  /* 0x00000006485e4981 */ /* 0x000ea2000c2e1900 */
[----:B------:R-:W-:-:S03]  /*2500*/  FADD R92, R45, R44 ;  /* 0x0000002c2d5c7221 */ /* 0x000fc60000000000 */
[----:B------:R1:W3:Y:S01]  /*2510*/  @P3 LDG.E.EL.128 R24, desc[UR6][R52.64] ;  /* 0x0000000634183981 */ /* 0x0002e2000c2e1d00 */
[----:B------:R-:W-:Y:S02]  /*2520*/  ISETP.LT.U32.AND P0, PT, R41, 0x7, !P6 ;  /* 0x000000072900780c */ /* 0x000fe40007701070 */
[----:B0-----:R-:W-:Y:S01]  /*2530*/  CS2R R22, SRZ ;  /* 0x0000000000167805 */ /* 0x001fe2000001ff00 */
[----:B------:R0:W3:Y:S01]  /*2540*/  @!P5 LDG.E.EL.128 R8, desc[UR6][R20.64] ;  /* 0x000000061408d981 */ /* 0x0000e2000c2e1d00 */
[----:B------:R-:W-:Y:S02]  /*2550*/  CS2R R44, SRZ ;  /* 0x00000000002c7805 */ /* 0x000fe4000001ff00 */
[----:B------:R-:W-:Y:S01]  /*2560*/  CS2R R46, SRZ ;  /* 0x00000000002e7805 */ /* 0x000fe2000001ff00 */
[----:B-1----:R-:W-:-:S05]  /*2570*/  VIADD R52, R40, 0xb ;  /* 0x0000000b28347836 */ /* 0x002fca0000000000 */
[----:B------:R1:W4:Y:S01]  /*2580*/  @P3 LDG.E.EL.128 R44, desc[UR6][R68.64] ;  /* 0x00000006442c3981 */ /* 0x000322000c2e1d00 */
[----:B0-----:R-:W-:Y:S02]  /*2590*/  CS2R R20, SRZ ;  /* 0x0000000000147805 */ /* 0x001fe4000001ff00 */
[-C--:B------:R-:W-:Y:S01]  /*25a0*/  LEA R97, R35, R52.reuse, 0x6 ;  /* 0x0000003423617211 */ /* 0x080fe200078e30ff */
[----:B------:R-:W-:Y:S01]  /*25b0*/  HFMA2.MMA R35, -RZ, RZ, 0, 0 ;  /* 0x00000000ff237435 */ /* 0x000fe200000001ff */
[----:B------:R-:W-:Y:S02]  /*25c0*/  IMAD R95, R39, 0x40, R52 ;  /* 0x00000040275f7824 */ /* 0x000fe400078e0234 */
[----:B------:R0:W4:Y:S01]  /*25d0*/  @P3 LDG.E.EL.128 R20, desc[UR6][R58.64] ;  /* 0x000000063a143981 */ /* 0x000122000c2e1d00 */
[----:B------:R-:W-:Y:S02]  /*25e0*/  LEA R53, R43, R52, 0x6 ;  /* 0x000000342b357211 */ /* 0x000fe400078e30ff */
[----:B-1----:R-:W-:-:S02]  /*25f0*/  CS2R R68, SRZ ;  /* 0x0000000000447805 */ /* 0x002fc4000001ff00 */
[----:B------:R-:W-:Y:S01]  /*2600*/  MOV R67, RZ ;  /* 0x000000ff00437202 */ /* 0x000fe20000000f00 */
[----:B------:R-:W-:Y:S01]  /*2610*/  IMAD R99, R37, 0x40, R52 ;  /* 0x0000004025637824 */ /* 0x000fe200078e0234 */
[----:B------:R-:W-:Y:S01]  /*2620*/  ISETP.LT.U32.AND P6, PT, R42, 0x8, !P6 ;  /* 0x000000082a00780c */ /* 0x000fe200077c1070 */
[----:B------:R1:W4:Y:S01]  /*2630*/  @P0 LDG.E.EL R35, desc[UR6][R72.64] ;  /* 0x0000000648230981 */ /* 0x000322000c2e1900 */
[----:B0-----:R-:W-:Y:S01]  /*2640*/  CS2R R58, SRZ ;  /* 0x00000000003a7805 */ /* 0x001fe2000001ff00 */
[----:B------:R-:W-:Y:S01]  /*2650*/  IMAD.MOV.U32 R37, RZ, RZ, RZ ;  /* 0x000000ffff257224 */ /* 0x000fe200078e00ff */
[----:B------:R-:W-:Y:S01]  /*2660*/  IADD3 R43, R53, 0x1, RZ ;  /* 0x00000001352b7810 */ /* 0x000fe20007ffe0ff */
[----:B------:R-:W-:Y:S01]  /*2670*/  IMAD.MOV.U32 R39, RZ, RZ, RZ ;  /* 0x000000ffff277224 */ /* 0x000fe200078e00ff */
[----:B------:R0:W4:Y:S01]  /*2680*/  @P2 LDG.E.EL R67, desc[UR6][R60.64] ;  /* 0x000000063c432981 */ /* 0x000122000c2e1900 */
[----:B-1----:R-:W-:-:S03]  /*2690*/  VIADD R73, R99, 0x1 ;  /* 0x0000000163497836 */ /* 0x002fc60000000000 */
[----:B------:R1:W4:Y:S04]  /*26a0*/  @P2 LDG.E.EL R58, desc[UR6][R54.64] ;  /* 0x00000006363a2981 */ /* 0x000328000c2e1900 */
[----:B------:R1:W4:Y:S01]  /*26b0*/  @P0 LDG.E.EL R59, desc[UR6][R70.64] ;  /* 0x00000006463b0981 */ /* 0x000322000c2e1900 */
[--C-:B------:R-:W-:Y:S01]  /*26c0*/  IMAD.WIDE R42, R43, 0x4, R2.reuse ;  /* 0x000000042b2a7825 */ /* 0x100fe200078e0202 */
[----:B0-----:R-:W-:Y:S02]  /*26d0*/  CS2R R60, SRZ ;  /* 0x00000000003c7805 */ /* 0x001fe4000001ff00 */
[----:B------:R0:W4:Y:S01]  /*26e0*/  @P2 LDG.E.EL R68, desc[UR6][R62.64] ;  /* 0x000000063e442981 */ /* 0x000122000c2e1900 */
[----:B-1----:R-:W-:Y:S01]  /*26f0*/  IADD3 R55, R95, 0x1, RZ ;  /* 0x000000015f377810 */ /* 0x002fe20007ffe0ff */
[----:B------:R-:W-:-:S02]  /*2700*/  IMAD.WIDE R72, R73, 0x4, R2 ;  /* 0x0000000449487825 */ /* 0x000fc400078e0202 */
[----:B------:R-:W4:Y:S01]  /*2710*/  @P0 LDG.E.EL R37, desc[UR6][R74.64] ;  /* 0x000000064a250981 */ /* 0x000f22000c2e1900 */
[----:B------:R-:W-:Y:S01]  /*2720*/  IADD3 R71, R97, 0x1, RZ ;  /* 0x0000000161477810 */ /* 0x000fe20007ffe0ff */
[--C-:B------:R-:W-:Y:S02]  /*2730*/  IMAD.WIDE R54, R55, 0x4, R2.reuse ;  /* 0x0000000437367825 */ /* 0x100fe400078e0202 */
[----:B------:R-:W4:Y:S01]  /*2740*/  @P0 LDG.E.EL R39, desc[UR6][R76.64] ;  /* 0x000000064c270981 */ /* 0x000f22000c2e1900 */
[----:B0-----:R-:W-:Y:S01]  /*2750*/  CS2R R62, SRZ ;  /* 0x00000000003e7805 */ /* 0x001fe2000001ff00 */
[--C-:B------:R-:W-:Y:S02]  /*2760*/  IMAD.WIDE R70, R71, 0x4, R2.reuse ;  /* 0x0000000447467825 */ /* 0x100fe400078e0202 */
[----:B------:R0:W4:Y:S04]  /*2770*/  @P6 LDG.E.EL R56, desc[UR6][R42.64] ;  /* 0x000000062a386981 */ /* 0x000128000c2e1900 */
[----:B------:R-:W4:Y:S04]  /*2780*/  @P6 LDG.E.EL R60, desc[UR6][R54.64] ;  /* 0x00000006363c6981 */ /* 0x000f28000c2e1900 */
[----:B------:R1:W4:Y:S04]  /*2790*/  @P6 LDG.E.EL R62, desc[UR6][R70.64] ;  /* 0x00000006463e6981 */ /* 0x000328000c2e1900 */
[----:B------:R-:W4:Y:S01]  /*27a0*/  @P6 LDG.E.EL R61, desc[UR6][R72.64] ;  /* 0x00000006483d6981 */ /* 0x000f22000c2e1900 */
[----:B0-----:R-:W-:-:S03]  /*27b0*/  IMAD.WIDE R42, R53, 0x4, R2 ;  /* 0x00000004352a7825 */ /* 0x001fc600078e0202 */
[----:B------:R0:W4:Y:S01]  /*27c0*/  @P2 LDG.E.EL R69, desc[UR6][R64.64] ;  /* 0x0000000640452981 */ /* 0x000122000c2e1900 */
[--C-:B------:R-:W-:Y:S01]  /*27d0*/  IMAD.WIDE R52, R95, 0x4, R2.reuse ;  /* 0x000000045f347825 */ /* 0x100fe200078e0202 */
[----:B-1----:R-:W-:Y:S02]  /*27e0*/  MOV R70, RZ ;  /* 0x000000ff00467202 */ /* 0x002fe40000000f00 */
[----:B------:R-:W4:Y:S01]  /*27f0*/  @P1 LDG.E.EL R63, desc[UR6][R42.64] ;  /* 0x000000062a3f1981 */ /* 0x000f22000c2e1900 */
[----:B------:R-:W-:-:S04]  /*2800*/  IMAD.WIDE R54, R97, 0x4, R2 ;  /* 0x0000000461367825 */ /* 0x000fc800078e0202 */
[----:B------:R-:W-:Y:S01]  /*2810*/  IMAD.WIDE R2, R99, 0x4, R2 ;  /* 0x0000000463027825 */ /* 0x000fe200078e0202 */
[----:B0-----:R-:W-:-:S04]  /*2820*/  CS2R R64, SRZ ;  /* 0x0000000000407805 */ /* 0x001fc8000001ff00 */
[----:B------:R-:W4:Y:S04]  /*2830*/  @P1 LDG.E.EL R70, desc[UR6][R2.64] ;  /* 0x0000000602461981 */ /* 0x000f28000c2e1900 */
[----:B------:R0:W4:Y:S04]  /*2840*/  @P1 LDG.E.EL R64, desc[UR6][R52.64] ;  /* 0x0000000634401981 */ /* 0x000128000c2e1900 */
[----:B------:R1:W4:Y:S01]  /*2850*/  @P1 LDG.E.EL R65, desc[UR6][R54.64] ;  /* 0x0000000636411981 */ /* 0x000322000c2e1900 */
[----:B------:R-:W-:Y:S02]  /*2860*/  SHF.R.S32.HI R71, RZ, 0x3, R34 ;  /* 0x00000003ff477819 */ /* 0x000fe40000011422 */
[----:B------:R-:W-:-:S03]  /*2870*/  ISETP.GT.AND P5, PT, R40, 0x37, PT ;  /* 0x000000372800780c */ /* 0x000fc60003fa4270 */
[----:B------:R-:W-:Y:S01]  /*2880*/  VIADD R34, R71, 0x2 ;  /* 0x0000000247227836 */ /* 0x000fe20000000000 */
[----:B------:R-:W-:Y:S02]  /*2890*/  SEL R72, RZ, 0x9, !P5 ;  /* 0x00000009ff487807 */ /* 0x000fe40006800000 */
[----:B------:R-:W-:-:S04]  /*28a0*/  ISETP.GE.AND P5, PT, R40, 0x38, PT ;  /* 0x000000382800780c */ /* 0x000fc80003fa6270 */
[----:B0-----:R-:W-:Y:S02]  /*28b0*/  SEL R53, R34, RZ, !P5 ;  /* 0x000000ff22357207 */ /* 0x001fe40006800000 */
[C---:B------:R-:W-:Y:S02]  /*28c0*/  ISETP.GE.AND P5, PT, R29.reuse, 0x7, PT ;  /* 0x000000071d00780c */ /* 0x040fe40003fa6270 */
[----:B------:R-:W-:Y:S02]  /*28d0*/  IADD3 R34, R29, 0x2, RZ ;  /* 0x000000021d227810 */ /* 0x000fe40007ffe0ff */
[----:B------:R-:W-:Y:S02]  /*28e0*/  SHF.R.S32.HI R2, RZ, 0x19, R28 ;  /* 0x00000019ff027819 */ /* 0x000fe4000001141c */
[----:B------:R-:W-:Y:S02]  /*28f0*/  SEL R34, R34, RZ, !P5 ;  /* 0x000000ff22227207 */ /* 0x000fe40006800000 */
[----:B------:R-:W-:-:S02]  /*2900*/  ISETP.GT.AND P5, PT, R29, 0x6, PT ;  /* 0x000000061d00780c */ /* 0x000fc40003fa4270 */
[----:B------:R-:W-:Y:S02]  /*2910*/  SGXT R2, R2, 0x1 ;  /* 0x000000010202781a */ /* 0x000fe40000000200 */
[----:B------:R-:W-:-:S04]  /*2920*/  LOP3.LUT R33, R33, 0x3c, R0, 0xf8, !PT ;  /* 0x0000003c21217812 */ /* 0x000fc800078ef800 */
[----:B------:R-:W-:Y:S01]  /*2930*/  LEA.HI R2, R2, R33, RZ, 0xb ;  /* 0x0000002102027211 */ /* 0x000fe200078f58ff */
[----:B------:R-:W-:-:S03]  /*2940*/  VIADD R42, R34, 0x9 ;  /* 0x00000009222a7836 */ /* 0x000fc60000000000 */
[----:B------:R-:W-:Y:S01]  /*2950*/  SHF.L.U32 R28, R2, 0x6, RZ ;  /* 0x00000006021c7819 */ /* 0x000fe200000006ff */
[C---:B------:R-:W-:Y:S01]  /*2960*/  VIADD R3, R38.reuse, 0x2 ;  /* 0x0000000226037836 */ /* 0x040fe20000000000 */
[----:B------:R-:W-:Y:S02]  /*2970*/  @!P5 IADD3 R42, R34, RZ, RZ ;  /* 0x000000ff222ad210 */ /* 0x000fe40007ffe0ff */
[----:B------:R-:W-:Y:S02]  /*2980*/  ISETP.GE.AND P5, PT, R38, 0x7, PT ;  /* 0x000000072600780c */ /* 0x000fe40003fa6270 */
[----:B------:R-:W-:Y:S02]  /*2990*/  LOP3.LUT R40, R2, 0xfffff800, RZ, 0xc0, !PT ;  /* 0xfffff80002287812 */ /* 0x000fe400078ec0ff */
[----:B------:R-:W-:Y:S02]  /*29a0*/  LOP3.LUT R28, R28, 0xfffe0000, RZ, 0xc0, !PT ;  /* 0xfffe00001c1c7812 */ /* 0x000fe400078ec0ff */
[----:B------:R-:W-:-:S02]  /*29b0*/  SEL R3, R3, RZ, !P5 ;  /* 0x000000ff03037207 */ /* 0x000fc40006800000 */
[----:B------:R-:W-:Y:S01]  /*29c0*/  IADD3 R40, R28, R33, -R40 ;  /* 0x000000211c287210 */ /* 0x000fe20007ffe828 */
[----:B------:R-:W-:Y:S01]  /*29d0*/  IMAD.MOV.U32 R33, RZ, RZ, 0x9 ;  /* 0x00000009ff217424 */ /* 0x000fe200078e00ff */
[----:B------:R-:W-:-:S04]  /*29e0*/  ISETP.GT.AND P5, PT, R38, 0x6, PT ;  /* 0x000000062600780c */ /* 0x000fc80003fa4270 */
[--C-:B------:R-:W-:Y:S02]  /*29f0*/  VIADDMNMX R34, R41, 0x2, R33.reuse, PT ;  /* 0x0000000229227846 */ /* 0x100fe40003800121 */
[----:B------:R-:W-:Y:S02]  /*2a00*/  VIADDMNMX R33, R30, 0x2, R33, PT ;  /* 0x000000021e217846 */ /* 0x000fe40003800121 */
[----:B------:R-:W-:Y:S01]  /*2a10*/  IADD3 R2, -R41, R34, RZ ;  /* 0x0000002229027210 */ /* 0x000fe20007ffe1ff */
[----:B------:R-:W-:Y:S01]  /*2a20*/  IMAD.IADD R52, R72, 0x1, R53 ;  /* 0x0000000148347824 */ /* 0x000fe200078e0235 */
[----:B------:R-:W-:Y:S02]  /*2a30*/  IADD3 R43, R3, 0x9, RZ ;  /* 0x00000009032b7810 */ /* 0x000fe40007ffe0ff */
[----:B------:R-:W-:Y:S01]  /*2a40*/  LOP3.LUT R2, R2, 0x1, RZ, 0xfc, !PT ;  /* 0x0000000102027812 */ /* 0x000fe200078efcff */
[----:B------:R-:W-:Y:S01]  /*2a50*/  @!P5 IMAD.MOV R43, RZ, RZ, R3 ;  /* 0x000000ffff2bd224 */ /* 0x000fe200078e0203 */
[----:B------:R-:W-:Y:S01]  /*2a60*/  IADD3 R3, R33, -R71, -R30 ;  /* 0x8000004721037210 */ /* 0x000fe20007ffe81e */
[----:B------:R-:W0:Y:S01]  /*2a70*/  S2UR UR5, SR_CgaCtaId ;  /* 0x00000000000579c3 */ /* 0x000e220000008800 */
[----:B------:R-:W-:-:S02]  /*2a80*/  IADD3 R53, R52, R2, -R71 ;  /* 0x0000000234357210 */ /* 0x000fc40007ffe847 */
[----:B------:R-:W-:Y:S02]  /*2a90*/  IADD3 R3, R3, 0x1, R52 ;  /* 0x0000000103037810 */ /* 0x000fe40007ffe034 */
[----:B------:R-:W-:Y:S02]  /*2aa0*/  IADD3 R2, -R71, R52, RZ ;  /* 0x0000003447027210 */ /* 0x000fe40007ffe1ff */
[----:B-1----:R-:W-:-:S03]  /*2ab0*/  IADD3 R55, R42, -R29, -R71 ;  /* 0x8000001d2a377210 */ /* 0x002fc60007ffe847 */
[----:B------:R-:W-:Y:S01]  /*2ac0*/  IMAD R33, R33, R2, R3 ;  /* 0x0000000221217224 */ /* 0x000fe200078e0203 */
[----:B------:R-:W-:Y:S02]  /*2ad0*/  IADD3 R3, R43, -R38, -R71 ;  /* 0x800000262b037210 */ /* 0x000fe40007ffe847 */
[--C-:B------:R-:W-:Y:S02]  /*2ae0*/  IADD3 R55, R55, 0x1, R52.reuse ;  /* 0x0000000137377810 */ /* 0x100fe40007ffe034 */
[----:B------:R-:W-:Y:S01]  /*2af0*/  IADD3 R3, R3, 0x1, R52 ;  /* 0x0000000103037810 */ /* 0x000fe20007ffe034 */
[----:B------:R-:W-:Y:S02]  /*2b00*/  IMAD R34, R34, R2, R53 ;  /* 0x0000000222227224 */ /* 0x000fe400078e0235 */
[C---:B------:R-:W-:Y:S02]  /*2b10*/  IMAD R42, R2.reuse, R42, R55 ;  /* 0x0000002a022a7224 */ /* 0x040fe400078e0237 */
[----:B------:R-:W-:-:S02]  /*2b20*/  IMAD R43, R2, R43, R3 ;  /* 0x0000002b022b7224 */ /* 0x000fc400078e0203 */
[----:B------:R-:W-:Y:S01]  /*2b30*/  IMAD.SHL.U32 R2, R32, 0x100, RZ ;  /* 0x0000010020027824 */ /* 0x000fe200078e00ff */
[----:B------:R-:W-:Y:S01]  /*2b40*/  SEL R81, R81, RZ, P4 ;  /* 0x000000ff51517207 */ /* 0x000fe20002000000 */
[----:B------:R-:W-:Y:S02]  /*2b50*/  UMOV UR4, 0x400 ;  /* 0x0000040000047882 */ /* 0x000fe40000000000 */
[----:B0-----:R-:W-:Y:S01]  /*2b60*/  UPRMT UR4, UR5, 0x654, UR4 ;  /* 0x0000065405047896 */ /* 0x001fe20008000004 */
[----:B------:R-:W-:Y:S01]  /*2b70*/  LOP3.LUT R3, R2, 0xf00, RZ, 0xc0, !PT ;  /* 0x00000f0002037812 */ /* 0x000fe200078ec0ff */
[----:B------:R-:W-:Y:S01]  /*2b80*/  FADD R80, R80, R81 ;  /* 0x0000005150507221 */ /* 0x000fe20000000000 */
[----:B------:R-:W-:Y:S02]  /*2b90*/  LOP3.LUT R77, R31, R36, RZ, 0xfc, !PT ;  /* 0x000000241f4d7212 */ /* 0x000fe400078efcff */
[----:B------:R-:W-:Y:S02]  /*2ba0*/  LOP3.LUT R28, R3, 0x40, RZ, 0xfc, !PT ;  /* 0x00000040031c7812 */ /* 0x000fe400078efcff */
[----:B------:R-:W-:-:S02]  /*2bb0*/  LOP3.LUT R81, R31, 0x20, R36, 0xfe, !PT ;  /* 0x000000201f517812 */ /* 0x000fc400078efe24 */
[----:B------:R-:W-:Y:S02]  /*2bc0*/  LOP3.LUT R95, R31, 0x30, R36, 0xfe, !PT ;  /* 0x000000301f5f7812 */ /* 0x000fe400078efe24 */
[C---:B------:R-:W-:Y:S02]  /*2bd0*/  LOP3.LUT R2, R3.reuse, R36, RZ, 0xfc, !PT ;  /* 0x0000002403027212 */ /* 0x040fe400078efcff */
[----:B------:R-:W-:Y:S02]  /*2be0*/  LOP3.LUT R54, R3, 0xc0, RZ, 0xfc, !PT ;  /* 0x000000c003367812 */ /* 0x000fe400078efcff */
[----:B------:R-:W-:Y:S02]  /*2bf0*/  LOP3.LUT R0, R0, 0x3fc, RZ, 0xc0, !PT ;  /* 0x000003fc00007812 */ /* 0x000fe400078ec0ff */
[----:B------:R-:W-:Y:S02]  /*2c00*/  LEA.HI R55, R54, UR4, RZ, 0x1e ;  /* 0x0000000436377c11 */ /* 0x000fe4000f8ff0ff */
[----:B------:R-:W-:-:S05]  /*2c10*/  IADD3 R52, R71, -R52, RZ ;  /* 0x8000003447347210 */ /* 0x000fca0007ffe0ff */
[----:B------:R-:W-:-:S05]  /*2c20*/  IMAD R33, R30, R52, R33 ;  /* 0x000000341e217224 */ /* 0x000fca00078e0221 */
[----:B------:R-:W-:Y:S01]  /*2c30*/  I2FP.F32.S32 R33, R33 ;  /* 0x0000002100217245 */ /* 0x000fe20000201400 */
[-C--:B------:R-:W-:Y:S02]  /*2c40*/  IMAD R34, R41, R52.reuse, R34 ;  /* 0x0000003429227224 */ /* 0x080fe400078e0222 */
[----:B------:R-:W-:Y:S01]  /*2c50*/  IMAD R42, R29, R52, R42 ;  /* 0x000000341d2a7224 */ /* 0x000fe200078e022a */
[----:B------:R-:W-:-:S04]  /*2c60*/  LOP3.LUT R32, R32, 0xf0, RZ, 0xc0, !PT ;  /* 0x000000f020207812 */ /* 0x000fc800078ec0ff */
[----:B------:R-:W-:Y:S01]  /*2c70*/  I2FP.F32.S32 R42, R42 ;  /* 0x0000002a002a7245 */ /* 0x000fe20000201400 */
[----:B------:R-:W-:Y:S01]  /*2c80*/  IMAD R43, R38, R52, R43 ;  /* 0x00000034262b7224 */ /* 0x000fe200078e022b */
[----:B-----5:R-:W-:-:S05]  /*2c90*/  SEL R79, R79, RZ, P4 ;  /* 0x000000ff4f4f7207 */ /* 0x020fca0002000000 */
[----:B------:R-:W-:Y:S01]  /*2ca0*/  FADD R82, R82, R79 ;  /* 0x0000004f52527221 */ /* 0x000fe20000000000 */
[----:B------:R-:W-:Y:S02]  /*2cb0*/  LOP3.LUT R79, R31, 0x10, R36, 0xfe, !PT ;  /* 0x000000101f4f7812 */ /* 0x000fe400078efe24 */
[C---:B------:R-:W-:Y:S02]  /*2cc0*/  LOP3.LUT R36, R3.reuse, 0x80, RZ, 0xfc, !PT ;  /* 0x0000008003247812 */ /* 0x040fe400078efcff */
[----:B------:R-:W-:Y:S02]  /*2cd0*/  LEA.HI R31, R3, UR4, RZ, 0x1e ;  /* 0x00000004031f7c11 */ /* 0x000fe4000f8ff0ff */
[----:B------:R-:W-:Y:S02]  /*2ce0*/  LEA.HI R3, R28, UR4, RZ, 0x1e ;  /* 0x000000041c037c11 */ /* 0x000fe4000f8ff0ff */
[----:B--2---:R-:W-:-:S03]  /*2cf0*/  SEL R53, R94, RZ, P4 ;  /* 0x000000ff5e357207 */ /* 0x004fc60002000000 */
[----:B------:R-:W-:Y:S02]  /*2d00*/  IMAD R28, R2, 0x4, R3 ;  /* 0x00000004021c7824 */ /* 0x000fe400078e0203 */
[----:B------:R-:W-:Y:S01]  /*2d10*/  FADD R78, R78, R53 ;  /* 0x000000354e4e7221 */ /* 0x000fe20000000000 */
[----:B------:R-:W-:Y:S02]  /*2d20*/  LEA.HI R53, R36, UR4, RZ, 0x1e ;  /* 0x0000000424357c11 */ /* 0x000fe4000f8ff0ff */
[----:B---3--:R-:W-:Y:S02]  /*2d30*/  SEL R72, R26, RZ, P3 ;  /* 0x000000ff1a487207 */ /* 0x008fe40001800000 */
[C---:B------:R-:W-:Y:S02]  /*2d40*/  LEA R31, R2.reuse, R31, 0x2 ;  /* 0x0000001f021f7211 */ /* 0x040fe400078e10ff */
[C---:B------:R-:W-:Y:S01]  /*2d50*/  LEA R3, R2.reuse, R53, 0x2 ;  /* 0x0000003502037211 */ /* 0x040fe200078e10ff */
[----:B------:R-:W-:Y:S01]  /*2d60*/  IMAD R2, R2, 0x4, R55 ;  /* 0x0000000402027824 */ /* 0x000fe200078e0237 */
[----:B------:R-:W-:-:S02]  /*2d70*/  LOP3.LUT R26, R0, 0xc00, RZ, 0xfc, !PT ;  /* 0x00000c00001a7812 */ /* 0x000fc400078efcff */
[----:B----4-:R-:W-:Y:S02]  /*2d80*/  SEL R36, R45, RZ, P3 ;  /* 0x000000ff2d247207 */ /* 0x010fe40001800000 */
[----:B------:R-:W-:Y:S02]  /*2d90*/  SEL R45, R48, RZ, P3 ;  /* 0x000000ff302d7207 */ /* 0x000fe40001800000 */
[----:B------:R-:W-:Y:S02]  /*2da0*/  SEL R53, R50, RZ, P3 ;  /* 0x000000ff32357207 */ /* 0x000fe40001800000 */
[----:B------:R-:W-:Y:S01]  /*2db0*/  SEL R48, R20, RZ, P3 ;  /* 0x000000ff14307207 */ /* 0x000fe20001800000 */
[--C-:B------:R-:W-:Y:S01]  /*2dc0*/  IMAD R20, R95, 0x800, R40.reuse ;  /* 0x000008005f147824 */ /* 0x100fe200078e0228 */
[----:B------:R-:W-:Y:S02]  /*2dd0*/  SEL R50, R21, RZ, P3 ;  /* 0x000000ff15327207 */ /* 0x000fe40001800000 */
[----:B------:R-:W-:Y:S01]  /*2de0*/  SEL R54, R22, RZ, P3 ;  /* 0x000000ff16367207 */ /* 0x000fe20001800000 */
[----:B------:R-:W-:Y:S01]  /*2df0*/  IMAD R22, R79, 0x800, R40 ;  /* 0x000008004f167824 */ /* 0x000fe200078e0228 */
[----:B------:R-:W-:-:S02]  /*2e00*/  SEL R55, R23, RZ, P3 ;  /* 0x000000ff17377207 */ /* 0x000fc40001800000 */
[-C--:B------:R-:W-:Y:S02]  /*2e10*/  LEA R21, R77, R40.reuse, 0xb ;  /* 0x000000284d157211 */ /* 0x080fe400078e58ff */
[----:B------:R-:W-:Y:S02]  /*2e20*/  LEA R23, R81, R40, 0xb ;  /* 0x0000002851177211 */ /* 0x000fe400078e58ff */
[----:B------:R-:W-:Y:S01]  /*2e30*/  SHF.R.U32.HI R40, RZ, 0x2, R26 ;  /* 0x00000002ff287819 */ /* 0x000fe2000001161a */
[----:B------:R-:W-:Y:S03]  /*2e40*/  STS [R31], R4 ;  /* 0x000000041f007388 */ /* 0x000fe60000000800 */
[----:B------:R-:W-:Y:S01]  /*2e50*/  LOP3.LUT R40, R40, 0x3f0, RZ, 0xc0, !PT ;  /* 0x000003f028287812 */ /* 0x000fe200078ec0ff */
[----:B------:R-:W-:Y:S01]  /*2e60*/  STS [R28+0x100], R5 ;  /* 0x000100051c007388 */ /* 0x000fe20000000800 */
[----:B------:R-:W-:-:S03]  /*2e70*/  ISETP.GE.AND P4, PT, R79, 0x40, PT ;  /* 0x000000404f00780c */ /* 0x000fc60003f86270 */
[----:B------:R0:W-:Y:S01]  /*2e80*/  STS [R3+0x200], R6 ;  /* 0x0002000603007388 */ /* 0x0001e20000000800 */
[----:B------:R-:W-:-:S03]  /*2e90*/  IADD3 R79, R40, UR4, RZ ;  /* 0x00000004284f7c10 */ /* 0x000fc6000fffe0ff */
[----:B------:R-:W-:Y:S01]  /*2ea0*/  STS [R2+0x300], R7 ;  /* 0x0003000702007388 */ /* 0x000fe20000000800 */
[----:B------:R-:W-:-:S03]  /*2eb0*/  SEL R59, R59, RZ, P0 ;  /* 0x000000ff3b3b7207 */ /* 0x000fc60000000000 */
[----:B------:R-:W-:Y:S01]  /*2ec0*/  STS [R31+0x40], R8 ;  /* 0x000040081f007388 */ /* 0x000fe20000000800 */
[----:B------:R-:W-:Y:S02]  /*2ed0*/  SEL R37, R37, RZ, P0 ;  /* 0x000000ff25257207 */ /* 0x000fe40000000000 */
[----:B0-----:R-:W-:Y:S01]  /*2ee0*/  SEL R6, R35, RZ, P0 ;  /* 0x000000ff23067207 */ /* 0x001fe20000000000 */
[----:B------:R-:W-:Y:S01]  /*2ef0*/  STS [R28+0x140], R9 ;  /* 0x000140091c007388 */ /* 0x000fe20000000800 */
[----:B------:R-:W-:Y:S02]  /*2f00*/  SEL R40, R39, RZ, P0 ;  /* 0x000000ff27287207 */ /* 0x000fe40000000000 */
[----:B------:R-:W-:Y:S01]  /*2f10*/  FSETP.GT.AND P0, PT, |R33|, 8.50705917302346158658e+37, PT ;  /* 0x7e8000002100780b */ /* 0x000fe20003f04200 */
[----:B------:R-:W-:Y:S01]  /*2f20*/  STS [R3+0x240], R10 ;  /* 0x0002400a03007388 */ /* 0x000fe20000000800 */
[----:B------:R-:W-:-:S03]  /*2f30*/  SEL R56, R56, RZ, P6 ;  /* 0x000000ff38387207 */ /* 0x000fc60003000000 */
[----:B------:R-:W-:Y:S01]  /*2f40*/  STS [R2+0x340], R11 ;  /* 0x0003400b02007388 */ /* 0x000fe20000000800 */
[----:B------:R-:W-:-:S03]  /*2f50*/  SEL R60, R60, RZ, P6 ;  /* 0x000000ff3c3c7207 */ /* 0x000fc60003000000 */
[----:B------:R-:W-:Y:S01]  /*2f60*/  STS [R31+0x80], R12 ;  /* 0x0000800c1f007388 */ /* 0x000fe20000000800 */
[----:B------:R-:W-:Y:S02]  /*2f70*/  SEL R62, R62, RZ, P6 ;  /* 0x000000ff3e3e7207 */ /* 0x000fe40003000000 */
[----:B------:R-:W-:Y:S01]  /*2f80*/  SEL R44, R44, RZ, P3 ;  /* 0x000000ff2c2c7207 */ /* 0x000fe20001800000 */
[----:B------:R-:W-:Y:S01]  /*2f90*/  STS [R28+0x180], R13 ;  /* 0x0001800d1c007388 */ /* 0x000fe20000000800 */
[----:B------:R-:W-:Y:S02]  /*2fa0*/  SEL R61, R61, RZ, P6 ;  /* 0x000000ff3d3d7207 */ /* 0x000fe40003000000 */
[----:B------:R-:W-:Y:S01]  /*2fb0*/  SEL R73, R24, RZ, P3 ;  /* 0x000000ff18497207 */ /* 0x000fe20001800000 */
[----:B------:R-:W-:Y:S01]  /*2fc0*/  STS [R3+0x280], R14 ;  /* 0x0002800e03007388 */ /* 0x000fe20000000800 */
[----:B------:R-:W-:-:S03]  /*2fd0*/  FSETP.GEU.AND P6, PT, |R33|, 1.175494350822287508e-38, PT ;  /* 0x008000002100780b */ /* 0x000fc60003fce200 */
[----:B------:R-:W-:Y:S01]  /*2fe0*/  STS [R2+0x380], R15 ;  /* 0x0003800f02007388 */ /* 0x000fe20000000800 */
[----:B------:R-:W-:-:S03]  /*2ff0*/  SEL R58, R58, RZ, P2 ;  /* 0x000000ff3a3a7207 */ /* 0x000fc60001000000 */
[----:B------:R-:W-:Y:S01]  /*3000*/  STS [R31+0xc0], R16 ;  /* 0x0000c0101f007388 */ /* 0x000fe20000000800 */
[----:B------:R-:W-:Y:S01]  /*3010*/  SEL R67, R67, RZ, P2 ;  /* 0x000000ff43437207 */ /* 0x000fe20001000000 */
[----:B------:R-:W-:Y:S01]  /*3020*/  FADD R83, R83, R44 ;  /* 0x0000002c53537221 */ /* 0x000fe20000000000 */
[----:B------:R-:W-:Y:S01]  /*3030*/  SEL R68, R68, RZ, P2 ;  /* 0x000000ff44447207 */ /* 0x000fe20001000000 */
[----:B------:R-:W-:Y:S01]  /*3040*/  STS [R28+0x1c0], R17 ;  /* 0x0001c0111c007388 */ /* 0x000fe20000000800 */
[----:B------:R-:W-:Y:S01]  /*3050*/  SEL R69, R69, RZ, P2 ;  /* 0x000000ff45457207 */ /* 0x000fe20001000000 */
[----:B------:R-:W-:Y:S01]  /*3060*/  FADD R84, R84, R45 ;  /* 0x0000002d54547221 */ /* 0x000fe20000000000 */
[----:B------:R-:W-:Y:S01]  /*3070*/  FADD R85, R85, R48 ;  /* 0x0000003055557221 */ /* 0x000fe20000000000 */
[----:B------:R-:W-:Y:S01]  /*3080*/  STS [R3+0x2c0], R18 ;  /* 0x0002c01203007388 */ /* 0x000fe20000000800 */
[----:B------:R-:W-:Y:S01]  /*3090*/  FADD R86, R86, R73 ;  /* 0x0000004956567221 */ /* 0x000fe20000000000 */
[----:B------:R-:W-:-:S02]  /*30a0*/  I2FP.F32.S32 R4, R34 ;  /* 0x0000002200047245 */ /* 0x000fc40000201400 */
[----:B------:R-:W-:Y:S01]  /*30b0*/  STS [R2+0x3c0], R19 ;  /* 0x0003c01302007388 */ /* 0x000fe20000000800 */
[----:B------:R-:W-:Y:S01]  /*30c0*/  SEL R75, R25, RZ, P3 ;  /* 0x000000ff194b7207 */ /* 0x000fe20001800000 */
[----:B------:R-:W-:Y:S01]  /*30d0*/  FADD R58, R83, R58 ;  /* 0x0000003a533a7221 */ /* 0x000fe20000000000 */
[----:B------:R-:W-:Y:S01]  /*30e0*/  FADD R67, R84, R67 ;  /* 0x0000004354437221 */ /* 0x000fe20000000000 */
[----:B------:R-:W-:Y:S01]  /*30f0*/  FADD R68, R85, R68 ;  /* 0x0000004455447221 */ /* 0x000fe20000000000 */
[----:B------:R-:W-:Y:S01]  /*3100*/  FADD R69, R86, R69 ;  /* 0x0000004556457221 */ /* 0x000fe20000000000 */
[----:B------:R-:W-:Y:S01]  /*3110*/  SEL R63, R63, RZ, P1 ;  /* 0x000000ff3f3f7207 */ /* 0x000fe20000800000 */
[----:B------:R-:W-:Y:S01]  /*3120*/  @P0 FMUL R33, R33, 0.25 ;  /* 0x3e80000021210820 */ /* 0x000fe20000400000 */
[----:B------:R-:W-:Y:S02]  /*3130*/  SEL R64, R64, RZ, P1 ;  /* 0x000000ff40407207 */ /* 0x000fe40000800000 */
[----:B------:R-:W-:-:S02]  /*3140*/  SEL R65, R65, RZ, P1 ;  /* 0x000000ff41417207 */ /* 0x000fc40000800000 */
[----:B------:R-:W-:Y:S02]  /*3150*/  SEL R70, R70, RZ, P1 ;  /* 0x000000ff46467207 */ /* 0x000fe40000800000 */
[C---:B------:R-:W-:Y:S02]  /*3160*/  LOP3.LUT R24, R0.reuse, 0x400, RZ, 0xfc, !PT ;  /* 0x0000040000187812 */ /* 0x040fe400078efcff */
[----:B------:R-:W-:Y:S02]  /*3170*/  LOP3.LUT R25, R0, 0x800, RZ, 0xfc, !PT ;  /* 0x0000080000197812 */ /* 0x000fe400078efcff */
[----:B------:R-:W-:Y:S01]  /*3180*/  FSETP.GT.AND P1, PT, |R4|, 8.50705917302346158658e+37, PT ;  /* 0x7e8000000400780b */ /* 0x000fe20003f24200 */
[----:B------:R-:W-:Y:S01]  /*3190*/  @P0 FMUL R58, R58, 0.25 ;  /* 0x3e8000003a3a0820 */ /* 0x000fe20000400000 */
[----:B------:R-:W-:Y:S01]  /*31a0*/  SEL R49, R49, RZ, P3 ;  /* 0x000000ff31317207 */ /* 0x000fe20001800000 */
[----:B------:R-:W-:Y:S01]  /*31b0*/  @P0 FMUL R67, R67, 0.25 ;  /* 0x3e80000043430820 */ /* 0x000fe20000400000 */
[----:B------:R-:W-:Y:S01]  /*31c0*/  @P0 FMUL R68, R68, 0.25 ;  /* 0x3e80000044440820 */ /* 0x000fe20000400000 */
[----:B------:R-:W-:Y:S01]  /*31d0*/  @P0 FMUL R69, R69, 0.25 ;  /* 0x3e80000045450820 */ /* 0x000fe20000400000 */
[----:B------:R-:W-:Y:S01]  /*31e0*/  @!P6 FMUL R33, R33, 16777216 ;  /* 0x4b8000002121e820 */ /* 0x000fe20000400000 */
[----:B------:R-:W-:-:S02]  /*31f0*/  SEL R27, R27, RZ, P3 ;  /* 0x000000ff1b1b7207 */ /* 0x000fc40001800000 */
[----:B------:R-:W-:Y:S02]  /*3200*/  SHF.R.U32.HI R24, RZ, 0x2, R24 ;  /* 0x00000002ff187819 */ /* 0x000fe40000011618 */
[----:B------:R-:W-:Y:S02]  /*3210*/  SHF.R.U32.HI R25, RZ, 0x2, R25 ;  /* 0x00000002ff197819 */ /* 0x000fe40000011619 */
[----:B------:R-:W-:Y:S01]  /*3220*/  FSETP.GEU.AND P0, PT, |R4|, 1.175494350822287508e-38, PT ;  /* 0x008000000400780b */ /* 0x000fe20003f0e200 */
[----:B------:R-:W-:Y:S01]  /*3230*/  FADD R36, R87, R36 ;  /* 0x0000002457247221 */ /* 0x000fe20000000000 */
[----:B------:R-:W-:Y:S01]  /*3240*/  FADD R49, R88, R49 ;  /* 0x0000003158317221 */ /* 0x000fe20000000000 */
[----:B------:R-:W-:Y:S01]  /*3250*/  FADD R50, R89, R50 ;  /* 0x0000003259327221 */ /* 0x000fe20000000000 */
[----:B------:R-:W-:Y:S01]  /*3260*/  FADD R75, R90, R75 ;  /* 0x0000004b5a4b7221 */ /* 0x000fe20000000000 */
[----:B------:R-:W0:Y:S01]  /*3270*/  MUFU.RCP R5, R33 ;  /* 0x0000002100057308 */ /* 0x000e220000001000 */
[----:B------:R-:W-:Y:S01]  /*3280*/  @!P6 FMUL R58, R58, 16777216 ;  /* 0x4b8000003a3ae820 */ /* 0x000fe20000400000 */
[----:B------:R-:W-:Y:S01]  /*3290*/  @!P6 FMUL R67, R67, 16777216 ;  /* 0x4b8000004343e820 */ /* 0x000fe20000400000 */
[----:B------:R-:W-:Y:S01]  /*32a0*/  @!P6 FMUL R68, R68, 16777216 ;  /* 0x4b8000004444e820 */ /* 0x000fe20000400000 */
[----:B------:R-:W-:Y:S01]  /*32b0*/  @!P6 FMUL R69, R69, 16777216 ;  /* 0x4b8000004545e820 */ /* 0x000fe20000400000 */
[----:B------:R-:W-:Y:S01]  /*32c0*/  SEL R46, R46, RZ, P3 ;  /* 0x000000ff2e2e7207 */ /* 0x000fe20001800000 */
[----:B------:R-:W-:Y:S01]  /*32d0*/  FADD R82, R82, R27 ;  /* 0x0000001b52527221 */ /* 0x000fe20000000000 */
[----:B------:R-:W-:-:S02]  /*32e0*/  LOP3.LUT R24, R24, 0x1f0, RZ, 0xc0, !PT ;  /* 0x000001f018187812 */ /* 0x000fc400078ec0ff */
[----:B------:R-:W-:Y:S02]  /*32f0*/  LOP3.LUT R26, R25, 0x2f0, RZ, 0xc0, !PT ;  /* 0x000002f0191a7812 */ /* 0x000fe400078ec0ff */
[----:B------:R-:W-:Y:S01]  /*3300*/  FSETP.GT.AND P6, PT, |R42|, 8.50705917302346158658e+37, PT ;  /* 0x7e8000002a00780b */ /* 0x000fe20003fc4200 */
[----:B------:R-:W-:Y:S01]  /*3310*/  FADD R27, R36, R59 ;  /* 0x0000003b241b7221 */ /* 0x000fe20000000000 */
[----:B------:R-:W-:Y:S02]  /*3320*/  VIADD R25, R32, UR4 ;  /* 0x0000000420197c36 */ /* 0x000fe40008000000 */
[----:B------:R-:W-:Y:S01]  /*3330*/  FADD R34, R49, R6 ;  /* 0x0000000631227221 */ /* 0x000fe20000000000 */
[----:B------:R-:W-:Y:S01]  /*3340*/  FADD R36, R50, R37 ;  /* 0x0000002532247221 */ /* 0x000fe20000000000 */
[----:B------:R-:W-:Y:S01]  /*3350*/  FADD R40, R75, R40 ;  /* 0x000000284b287221 */ /* 0x000fe20000000000 */
[----:B------:R-:W-:Y:S01]  /*3360*/  ISETP.GE.AND P5, PT, R77, 0x40, PT ;  /* 0x000000404d00780c */ /* 0x000fe20003fa6270 */
[----:B------:R-:W-:Y:S01]  /*3370*/  VIADD R77, R26, UR4 ;  /* 0x000000041a4d7c36 */ /* 0x000fe20008000000 */
[----:B------:R-:W-:Y:S01]  /*3380*/  IADD3 R71, R24, UR4, RZ ;  /* 0x0000000418477c10 */ /* 0x000fe2000fffe0ff */
[----:B------:R-:W-:Y:S01]  /*3390*/  FADD R46, R91, R46 ;  /* 0x0000002e5b2e7221 */ /* 0x000fe20000000000 */
[----:B------:R-:W-:Y:S01]  /*33a0*/  FADD R53, R92, R53 ;  /* 0x000000355c357221 */ /* 0x000fe20000000000 */
[----:B------:R-:W-:Y:S01]  /*33b0*/  FADD R54, R93, R54 ;  /* 0x000000365d367221 */ /* 0x000fe20000000000 */
[----:B------:R-:W-:Y:S01]  /*33c0*/  FADD R57, R57, R72 ;  /* 0x0000004839397221 */ /* 0x000fe20000000000 */
[----:B------:R-:W-:Y:S01]  /*33d0*/  @P1 FMUL R4, R4, 0.25 ;  /* 0x3e80000004041820 */ /* 0x000fe20000400000 */
[----:B------:R-:W-:Y:S01]  /*33e0*/  I2FP.F32.S32 R43, R43 ;  /* 0x0000002b002b7245 */ /* 0x000fe20000201400 */
[----:B------:R-:W-:Y:S01]  /*33f0*/  IMAD R26, R0, 0x4, R25 ;  /* 0x00000004001a7824 */ /* 0x000fe200078e0219 */
[----:B------:R-:W-:Y:S01]  /*3400*/  BAR.SYNC.DEFER_BLOCKING 0x0 ;  /* 0x0000000000007b1d */ /* 0x000fe20000010000 */
[----:B------:R-:W-:Y:S01]  /*3410*/  @P1 FMUL R27, R27, 0.25 ;  /* 0x3e8000001b1b1820 */ /* 0x000fe20000400000 */
[----:B------:R-:W-:Y:S01]  /*3420*/  @P1 FMUL R34, R34, 0.25 ;  /* 0x3e80000022221820 */ /* 0x000fe20000400000 */
[----:B------:R-:W-:Y:S01]  /*3430*/  @P1 FMUL R36, R36, 0.25 ;  /* 0x3e80000024241820 */ /* 0x000fe20000400000 */
[----:B------:R-:W-:Y:S01]  /*3440*/  @P1 FMUL R40, R40, 0.25 ;  /* 0x3e80000028281820 */ /* 0x000fe20000400000 */
[C---:B------:R-:W-:Y:S01]  /*3450*/  LEA R25, R0.reuse, R71, 0x2 ;  /* 0x0000004700197211 */ /* 0x040fe200078e10ff */
[----:B------:R-:W-:-:S02]  /*3460*/  IMAD R24, R0, 0x4, R77 ;  /* 0x0000000400187824 */ /* 0x000fc400078e024d */
[----:B------:R-:W-:Y:S01]  /*3470*/  FADD R55, R80, R55 ;  /* 0x0000003750377221 */ /* 0x000fe20000000000 */
[----:B------:R-:W-:Y:S01]  /*3480*/  FADD R29, R46, R63 ;  /* 0x0000003f2e1d7221 */ /* 0x000fe20000000000 */
[----:B------:R-:W-:Y:S01]  /*3490*/  FADD R35, R53, R64 ;  /* 0x0000004035237221 */ /* 0x000fe20000000000 */
[----:B------:R-:W-:Y:S01]  /*34a0*/  @!P0 FMUL R4, R4, 16777216 ;  /* 0x4b80000004048820 */ /* 0x000fe20000400000 */
[----:B------:R-:W-:Y:S01]  /*34b0*/  FADD R37, R54, R65 ;  /* 0x0000004136257221 */ /* 0x000fe20000000000 */
[----:B------:R-:W-:Y:S01]  /*34c0*/  FADD R41, R57, R70 ;  /* 0x0000004639297221 */ /* 0x000fe20000000000 */
[----:B------:R-:W-:Y:S01]  /*34d0*/  LEA R0, R0, R79, 0x2 ;  /* 0x0000004f00007211 */ /* 0x000fe200078e10ff */
[----:B------:R-:W-:Y:S01]  /*34e0*/  @!P0 FMUL R27, R27, 16777216 ;  /* 0x4b8000001b1b8820 */ /* 0x000fe20000400000 */
[----:B------:R-:W-:Y:S01]  /*34f0*/  FSETP.GT.AND P1, PT, |R43|, 8.50705917302346158658e+37, PT ;  /* 0x7e8000002b00780b */ /* 0x000fe20003f24200 */
[----:B------:R-:W-:Y:S01]  /*3500*/  @!P0 FMUL R34, R34, 16777216 ;  /* 0x4b80000022228820 */ /* 0x000fe20000400000 */
[----:B------:R-:W-:Y:S01]  /*3510*/  @!P0 FMUL R36, R36, 16777216 ;  /* 0x4b80000024248820 */ /* 0x000fe20000400000 */
[----:B------:R-:W-:Y:S01]  /*3520*/  @!P0 FMUL R40, R40, 16777216 ;  /* 0x4b80000028288820 */ /* 0x000fe20000400000 */
[C---:B------:R-:W-:Y:S01]  /*3530*/  FSETP.GEU.AND P0, PT, |R42|.reuse, 1.175494350822287508e-38, PT ;  /* 0x008000002a00780b */ /* 0x040fe20003f0e200 */
[----:B------:R-:W-:Y:S01]  /*3540*/  FADD R39, R55, R62 ;  /* 0x0000003e37277221 */ /* 0x000fe20000000000 */
[----:B------:R-:W-:Y:S01]  /*3550*/  @P6 FMUL R42, R42, 0.25 ;  /* 0x3e8000002a2a6820 */ /* 0x000fe20000400000 */
[----:B------:R-:W-:Y:S01]  /*3560*/  @P6 FMUL R29, R29, 0.25 ;  /* 0x3e8000001d1d6820 */ /* 0x000fe20000400000 */
[----:B------:R-:W-:Y:S01]  /*3570*/  @P6 FMUL R35, R35, 0.25 ;  /* 0x3e80000023236820 */ /* 0x000fe20000400000 */
[----:B------:R-:W1:Y:S01]  /*3580*/  LDS.128 R16, [R26] ;  /* 0x000000001a107984 */ /* 0x000e620000000c00 */
[----:B------:R-:W-:Y:S01]  /*3590*/  @P6 FMUL R37, R37, 0.25 ;  /* 0x3e80000025256820 */ /* 0x000fe20000400000 */
[----:B------:R-:W-:Y:S01]  /*35a0*/  @P6 FMUL R41, R41, 0.25 ;  /* 0x3e80000029296820 */ /* 0x000fe20000400000 */
[----:B------:R2:W3:Y:S01]  /*35b0*/  MUFU.RCP R45, R4 ;  /* 0x00000004002d7308 */ /* 0x0004e20000001000 */
[----:B------:R-:W4:Y:S01]  /*35c0*/  LDS.128 R12, [R25+0x1000] ;  /* 0x00100000190c7984 */ /* 0x000f220000000c00 */
[----:B------:R-:W-:Y:S01]  /*35d0*/  FSETP.GEU.AND P6, PT, |R43|, 1.175494350822287508e-38, PT ;  /* 0x008000002b00780b */ /* 0x000fe20003fce200 */
[C---:B0-----:R-:W-:Y:S01]  /*35e0*/  FMUL R58, R5.reuse, R58 ;  /* 0x0000003a053a7220 */ /* 0x041fe20000400000 */
[C---:B------:R-:W-:Y:S01]  /*35f0*/  FMUL R54, R5.reuse, R67 ;  /* 0x0000004305367220 */ /* 0x040fe20000400000 */
[C---:B------:R-:W-:Y:S01]  /*3600*/  FMUL R68, R5.reuse, R68 ;  /* 0x0000004405447220 */ /* 0x040fe20000400000 */
[----:B------:R-:W-:Y:S01]  /*3610*/  FMUL R62, R5, R69 ;  /* 0x00000045053e7220 */ /* 0x000fe20000400000 */
[----:B------:R-:W0:Y:S01]  /*3620*/  LDS.128 R8, [R24+0x2000] ;  /* 0x0020000018087984 */ /* 0x000e220000000c00 */
[----:B------:R-:W-:Y:S01]  /*3630*/  SEL R47, R47, RZ, P3 ;  /* 0x000000ff2f2f7207 */ /* 0x000fe20001800000 */
[----:B------:R-:W5:Y:S02]  /*3640*/  LDC.64 R32, c[0x0][0x218] ;  /* 0x00008600ff207b82 */ /* 0x000f640000000a00 */
[----:B--2---:R-:W2:Y:S01]  /*3650*/  LDS.128 R4, [R0+0x3000] ;  /* 0x0030000000047984 */ /* 0x004ea20000000c00 */
[----:B------:R-:W-:Y:S01]  /*3660*/  SEL R51, R51, RZ, P3 ;  /* 0x000000ff33337207 */ /* 0x000fe20001800000 */
[----:B------:R-:W-:Y:S01]  /*3670*/  FADD R47, R66, R47 ;  /* 0x0000002f422f7221 */ /* 0x000fe20000000000 */
[----:B------:R-:W-:Y:S01]  /*3680*/  @P1 FMUL R43, R43, 0.25 ;  /* 0x3e8000002b2b1820 */ /* 0x000fe20000400000 */
[----:B------:R-:W-:-:S02]  /*3690*/  @!P0 FMUL R42, R42, 16777216 ;  /* 0x4b8000002a2a8820 */ /* 0x000fc40000400000 */
[----:B------:R-:W-:Y:S01]  /*36a0*/  FADD R51, R78, R51 ;  /* 0x000000334e337221 */ /* 0x000fe20000000000 */
[----:B------:R-:W-:Y:S01]  /*36b0*/  FADD R30, R47, R56 ;  /* 0x000000382f1e7221 */ /* 0x000fe20000000000 */
[----:B------:R-:W-:Y:S01]  /*36c0*/  @!P6 FMUL R43, R43, 16777216 ;  /* 0x4b8000002b2be820 */ /* 0x000fe20000400000 */
[----:B------:R-:W0:Y:S01]  /*36d0*/  LDC.64 R46, c[0x0][0x220] ;  /* 0x00008800ff2e7b82 */ /* 0x000e220000000a00 */
[----:B------:R-:W-:Y:S01]  /*36e0*/  FADD R38, R51, R60 ;  /* 0x0000003c33267221 */ /* 0x000fe20000000000 */
[----:B------:R-:W1:Y:S06]  /*36f0*/  MUFU.RCP R42, R42 ;  /* 0x0000002a002a7308 */ /* 0x000e6c0000001000 */
[----:B------:R-:W0:Y:S02]  /*3700*/  LDC.64 R50, c[0x0][0x228] ;  /* 0x00008a00ff327b82 */ /* 0x000e240000000a00 */
[----:B------:R-:W1:Y:S01]  /*3710*/  MUFU.RCP R43, R43 ;  /* 0x0000002b002b7308 */ /* 0x000e620000001000 */
[----:B------:R-:W-:Y:S01]  /*3720*/  FADD R61, R82, R61 ;  /* 0x0000003d523d7221 */ /* 0x000fe20000000000 */
[----:B------:R-:W-:Y:S01]  /*3730*/  @P1 FMUL R38, R38, 0.25 ;  /* 0x3e80000026261820 */ /* 0x000fe20000400000 */
[----:B------:R-:W-:Y:S01]  /*3740*/  @P1 FMUL R39, R39, 0.25 ;  /* 0x3e80000027271820 */ /* 0x000fe20000400000 */
[----:B------:R-:W-:Y:S01]  /*3750*/  ISETP.GE.AND P3, PT, R81, 0x40, PT ;  /* 0x000000405100780c */ /* 0x000fe20003f66270 */
[----:B------:R-:W-:Y:S01]  /*3760*/  @!P0 FMUL R35, R35, 16777216 ;  /* 0x4b80000023238820 */ /* 0x000fe20000400000 */
[----:B------:R-:W-:Y:S01]  /*3770*/  ISETP.GE.AND P2, PT, R95, 0x40, PT ;  /* 0x000000405f00780c */ /* 0x000fe20003f46270 */
[----:B------:R-:W-:Y:S01]  /*3780*/  @!P0 FMUL R37, R37, 16777216 ;  /* 0x4b80000025258820 */ /* 0x000fe20000400000 */
[----:B------:R-:W-:Y:S01]  /*3790*/  @P1 FMUL R30, R30, 0.25 ;  /* 0x3e8000001e1e1820 */ /* 0x000fe20000400000 */
[----:B------:R-:W-:Y:S01]  /*37a0*/  @P1 FMUL R61, R61, 0.25 ;  /* 0x3e8000003d3d1820 */ /* 0x000fe20000400000 */
[----:B------:R-:W-:Y:S01]  /*37b0*/  @!P6 FMUL R38, R38, 16777216 ;  /* 0x4b8000002626e820 */ /* 0x000fe20000400000 */
[----:B------:R-:W-:Y:S01]  /*37c0*/  @!P6 FMUL R39, R39, 16777216 ;  /* 0x4b8000002727e820 */ /* 0x000fe20000400000 */
[----:B---3--:R-:W-:Y:S01]  /*37d0*/  FMUL R53, R45, R34 ;  /* 0x000000222d357220 */ /* 0x008fe20000400000 */
[----:B------:R-:W-:Y:S01]  /*37e0*/  @!P0 FMUL R29, R29, 16777216 ;  /* 0x4b8000001d1d8820 */ /* 0x000fe20000400000 */
[----:B------:R-:W-:Y:S01]  /*37f0*/  @!P0 FMUL R41, R41, 16777216 ;  /* 0x4b80000029298820 */ /* 0x000fe20000400000 */
[C---:B-1----:R-:W-:Y:S01]  /*3800*/  FMUL R56, R42.reuse, R35 ;  /* 0x000000232a387220 */ /* 0x042fe20000400000 */
[----:B------:R-:W-:Y:S01]  /*3810*/  FMUL R57, R45, R36 ;  /* 0x000000242d397220 */ /* 0x000fe20000400000 */
[----:B------:R-:W-:Y:S01]  /*3820*/  FMUL R60, R42, R37 ;  /* 0x000000252a3c7220 */ /* 0x000fe20000400000 */
[----:B-----5:R-:W-:-:S04]  /*3830*/  IMAD.WIDE R34, R21, 0x4, R32 ;  /* 0x0000000415227825 */ /* 0x020fc800078e0220 */
[----:B------:R-:W-:Y:S01]  /*3840*/  @!P6 FMUL R30, R30, 16777216 ;  /* 0x4b8000001e1ee820 */ /* 0x000fe20000400000 */
[----:B------:R-:W-:Y:S01]  /*3850*/  @!P6 FMUL R61, R61, 16777216 ;  /* 0x4b8000003d3de820 */ /* 0x000fe20000400000 */
[----:B------:R-:W-:Y:S01]  /*3860*/  FMUL R55, R43, R38 ;  /* 0x000000262b377220 */ /* 0x000fe20000400000 */
[----:B------:R-:W-:-:S04]  /*3870*/  IMAD.WIDE R36, R22, 0x4, R32 ;  /* 0x0000000416247825 */ /* 0x000fc800078e0220 */
[----:B------:R-:W-:Y:S01]  /*3880*/  FMUL R59, R43, R39 ;  /* 0x000000272b3b7220 */ /* 0x000fe20000400000 */
[----:B------:R-:W-:Y:S01]  /*3890*/  FMUL R63, R45, R40 ;  /* 0x000000282d3f7220 */ /* 0x000fe20000400000 */
[----:B------:R-:W-:Y:S01]  /*38a0*/  FMUL R52, R42, R29 ;  /* 0x0000001d2a347220 */ /* 0x000fe20000400000 */
[----:B------:R-:W-:-:S04]  /*38b0*/  IMAD.WIDE R38, R23, 0x4, R32 ;  /* 0x0000000417267825 */ /* 0x000fc800078e0220 */
[----:B------:R-:W-:Y:S01]  /*38c0*/  FMUL R64, R42, R41 ;  /* 0x000000292a407220 */ /* 0x000fe20000400000 */
[C---:B------:R-:W-:Y:S01]  /*38d0*/  FMUL R29, R43.reuse, R30 ;  /* 0x0000001e2b1d7220 */ /* 0x040fe20000400000 */
[----:B------:R-:W-:Y:S01]  /*38e0*/  FMUL R61, R43, R61 ;  /* 0x0000003d2b3d7220 */ /* 0x000fe20000400000 */
[----:B------:R-:W-:-:S04]  /*38f0*/  IMAD.WIDE R32, R20, 0x4, R32 ;  /* 0x0000000414207825 */ /* 0x000fc800078e0220 */
[----:B------:R-:W-:Y:S01]  /*3900*/  FMUL R27, R45, R27 ;  /* 0x0000001b2d1b7220 */ /* 0x000fe20000400000 */
[----:B------:R1:W-:Y:S01]  /*3910*/  @!P5 STG.E.128 desc[UR6][R34.64], R16 ;  /* 0x000000102200d986 */ /* 0x0003e2000c101d06 */
[----:B0-----:R-:W-:-:S03]  /*3920*/  IMAD.WIDE R40, R21, 0x4, R46 ;  /* 0x0000000415287825 */ /* 0x001fc600078e022e */
[----:B----4-:R0:W-:Y:S01]  /*3930*/  @!P4 STG.E.128 desc[UR6][R36.64], R12 ;  /* 0x0000000c2400c986 */ /* 0x0101e2000c101d06 */
[----:B------:R-:W-:-:S03]  /*3940*/  IMAD.WIDE R42, R22, 0x4, R46 ;  /* 0x00000004162a7825 */ /* 0x000fc600078e022e */
[----:B------:R-:W-:Y:S01]  /*3950*/  @!P3 STG.E.128 desc[UR6][R38.64], R8 ;  /* 0x000000082600b986 */ /* 0x000fe2000c101d06 */
[----:B------:R-:W-:-:S03]  /*3960*/  IMAD.WIDE R44, R23, 0x4, R46 ;  /* 0x00000004172c7825 */ /* 0x000fc600078e022e */
[----:B--2---:R-:W-:Y:S01]  /*3970*/  @!P2 STG.E.128 desc[UR6][R32.64], R4 ;  /* 0x000000042000a986 */ /* 0x004fe2000c101d06 */
[----:B------:R-:W-:-:S03]  /*3980*/  IMAD.WIDE R48, R23, 0x4, R50 ;  /* 0x0000000417307825 */ /* 0x000fc600078e0232 */
[----:B------:R-:W-:Y:S01]  /*3990*/  @!P5 STG.E.128 desc[UR6][R40.64], R16 ;  /* 0x000000102800d986 */ /* 0x000fe2000c101d06 */
[----:B-1----:R-:W-:-:S03]  /*39a0*/  IMAD.WIDE R34, R20, 0x4, R46 ;  /* 0x0000000414227825 */ /* 0x002fc600078e022e */
[----:B------:R-:W-:Y:S01]  /*39b0*/  @!P4 STG.E.128 desc[UR6][R42.64], R12 ;  /* 0x0000000c2a00c986 */ /* 0x000fe2000c101d06 */
[----:B0-----:R-:W-:-:S03]  /*39c0*/  IMAD.WIDE R36, R21, 0x4, R50 ;  /* 0x0000000415247825 */ /* 0x001fc600078e0232 */
[----:B------:R-:W-:Y:S01]  /*39d0*/  @!P3 STG.E.128 desc[UR6][R44.64], R8 ;  /* 0x000000082c00b986 */ /* 0x000fe2000c101d06 */
[----:B------:R-:W-:-:S03]  /*39e0*/  IMAD.WIDE R46, R22, 0x4, R50 ;  /* 0x00000004162e7825 */ /* 0x000fc600078e0232 */
[----:B------:R-:W-:Y:S01]  /*39f0*/  @!P2 STG.E.128 desc[UR6][R34.64], R4 ;  /* 0x000000042200a986 */ /* 0x000fe2000c101d06 */
[----:B------:R-:W-:-:S03]  /*3a00*/  IMAD.WIDE R50, R20, 0x4, R50 ;  /* 0x0000000414327825 */ /* 0x000fc600078e0232 */
[----:B------:R-:W-:Y:S04]  /*3a10*/  @!P5 STG.E.128 desc[UR6][R36.64], R16 ;  /* 0x000000102400d986 */ /* 0x000fe8000c101d06 */
[----:B------:R-:W-:Y:S04]  /*3a20*/  @!P4 STG.E.128 desc[UR6][R46.64], R12 ;  /* 0x0000000c2e00c986 */ /* 0x000fe8000c101d06 */
[----:B------:R0:W-:Y:S04]  /*3a30*/  @!P3 STG.E.128 desc[UR6][R48.64], R8 ;  /* 0x000000083000b986 */ /* 0x0001e8000c101d06 */
[----:B------:R1:W-:Y:S01]  /*3a40*/  @!P2 STG.E.128 desc[UR6][R50.64], R4 ;  /* 0x000000043200a986 */ /* 0x0003e2000c101d06 */
[----:B------:R-:W-:Y:S08]  /*3a50*/  BAR.SYNC.DEFER_BLOCKING 0x0 ;  /* 0x0000000000007b1d */ /* 0x000ff00000010000 */
[----:B0-----:R-:W1:Y:S01]  /*3a60*/  LDC.64 R10, c[0x0][0x230] ;  /* 0x00008c00ff0a7b82 */ /* 0x001e620000000a00 */
[----:B------:R-:W-:Y:S04]  /*3a70*/  STS [R31], R58 ;  /* 0x0000003a1f007388 */ /* 0x000fe80000000800 */
[----:B------:R-:W-:Y:S04]  /*3a80*/  STS [R28+0x100], R27 ;  /* 0x0001001b1c007388 */ /* 0x000fe80000000800 */
        /* <DEDUP_REMOVED lines=13> */
[----:B------:R-:W-:Y:S01]  /*3b60*/  STS [R2+0x3c0], R61 ;  /* 0x0003c03d02007388 */ /* 0x000fe20000000800 */
[----:B------:R-:W-:Y:S06]  /*3b70*/  BAR.SYNC.DEFER_BLOCKING 0x0 ;  /* 0x0000000000007b1d */ /* 0x000fec0000010000 */
[----:B------:R-:W0:Y:S04]  /*3b80*/  LDS.128 R32, [R26] ;  /* 0x000000001a207984 */ /* 0x000e280000000c00 */
[----:B------:R-:W2:Y:S04]  /*3b90*/  LDS.128 R12, [R25+0x1000] ;  /* 0x00100000190c7984 */ /* 0x000ea80000000c00 */
[----:B------:R-:W3:Y:S01]  /*3ba0*/  LDS.128 R16, [R24+0x2000] ;  /* 0x0020000018107984 */ /* 0x000ee20000000c00 */
[----:B-1----:R-:W-:-:S04]  /*3bb0*/  IMAD.WIDE R4, R21, 0x4, R10 ;  /* 0x0000000415047825 */ /* 0x002fc800078e020a */
[----:B------:R-:W-:-:S04]  /*3bc0*/  IMAD.WIDE R6, R22, 0x4, R10 ;  /* 0x0000000416067825 */ /* 0x000fc800078e020a */
[----:B------:R-:W-:Y:S01]  /*3bd0*/  IMAD.WIDE R8, R23, 0x4, R10 ;  /* 0x0000000417087825 */ /* 0x000fe200078e020a */
[----:B0-----:R0:W-:Y:S04]  /*3be0*/  @!P5 STG.E.128 desc[UR6][R4.64], R32 ;  /* 0x000000200400d986 */ /* 0x0011e8000c101d06 */
[----:B--2---:R0:W-:Y:S04]  /*3bf0*/  @!P4 STG.E.128 desc[UR6][R6.64], R12 ;  /* 0x0000000c0600c986 */ /* 0x0041e8000c101d06 */
[----:B---3--:R0:W-:Y:S02]  /*3c00*/  @!P3 STG.E.128 desc[UR6][R8.64], R16 ;  /* 0x000000100800b986 */ /* 0x0081e4000c101d06 */
[----:B0-----:R-:W-:Y:S05]  /*3c10*/  @P2 EXIT ;  /* 0x000000000000294d */ /* 0x001fea0003800000 */
[----:B0-----:R-:W0:Y:S01]  /*3c20*/  LDS.128 R4, [R0+0x3000] ;  /* 0x0030000000047984 */ /* 0x001e220000000c00 */
[----:B------:R-:W-:-:S05]  /*3c30*/  IMAD.WIDE R20, R20, 0x4, R10 ;  /* 0x0000000414147825 */ /* 0x000fca00078e020a */
[----:B0-----:R-:W-:Y:S01]  /*3c40*/  STG.E.128 desc[UR6][R20.64], R4 ;  /* 0x0000000414007986 */ /* 0x001fe2000c101d06 */
[----:B------:R-:W-:Y:S05]  /*3c50*/  EXIT ;  /* 0x000000000000794d */ /* 0x000fea0003800000 */
.L_x_0:
[----:B------:R-:W-:-:S00]  /*3c60*/  BRA `(.L_x_0) ;  /* 0xfffffffc00fc7947 */ /* 0x000fc0000383ffff */
[----:B------:R-:W-:-:S00]  /*3c70*/  NOP ;  /* 0x0000000000007918 */ /* 0x000fc00000000000 */
        /* <DEDUP_REMOVED lines=8> */
.L_x_1:


//--------------------- .nv.shared.triton_poi_fused_avg_pool2d_convolution_52 --------------------------
	.section	.nv.shared.triton_poi_fused_avg_pool2d_convolution_52,"aw",@nobits
	.sectionflags	@""
	.align	16
	.zero		1024


//--------------------- .nv.constant0.triton_poi_fused_avg_pool2d_convolution_52 --------------------------
	.section	.nv.constant0.triton_poi_fused_avg_pool2d_convolution_52,"a",@progbits
	.sectionflags	@""
	.align	4
.nv.constant0.triton_poi_fused_avg_pool2d_convolution_52:
	.zero		576
